// auto-generated by cutlass_sweep.gemm — config: {"arch": "sm_90", "cluster_m": 2, "cluster_n": 2, "dtype": "fp16", "stages": 0, "tile_k": 32, "tile_m": 64, "tile_n": 64}
#include "cutlass/cutlass.h"
#include "cutlass/gemm/collective/collective_builder.hpp"
#include "cutlass/gemm/device/gemm_universal_adapter.h"
#include "cutlass/gemm/kernel/gemm_universal.hpp"
#include "cutlass/epilogue/collective/collective_builder.hpp"

using ElemA = cutlass::half_t;
using ElemB = cutlass::half_t;
using ElemCD = cutlass::half_t;
using Acc  = float;
using TileShape    = cute::Shape<cute::_64, cute::_64, cute::_32>;
using ClusterShape = cute::Shape<cute::_2, cute::_2, cute::_1>;

using CollectiveEpilogue = typename cutlass::epilogue::collective::CollectiveBuilder<
    cutlass::arch::Sm90, cutlass::arch::OpClassTensorOp,
    TileShape, ClusterShape,
    cutlass::epilogue::collective::EpilogueTileAuto,
    Acc, Acc,
    ElemCD, cutlass::layout::RowMajor, 128 / cutlass::sizeof_bits<ElemCD>::value,
    ElemCD, cutlass::layout::RowMajor, 128 / cutlass::sizeof_bits<ElemCD>::value,
    cutlass::epilogue::collective::EpilogueScheduleAuto
  >::CollectiveOp;

using CollectiveMainloop = typename cutlass::gemm::collective::CollectiveBuilder<
    cutlass::arch::Sm90, cutlass::arch::OpClassTensorOp,
    ElemA, cutlass::layout::RowMajor, 128 / cutlass::sizeof_bits<ElemA>::value,
    ElemB, cutlass::layout::ColumnMajor, 128 / cutlass::sizeof_bits<ElemB>::value,
    Acc,
    TileShape, ClusterShape,
    cutlass::gemm::collective::StageCountAutoCarveout<static_cast<int>(sizeof(typename CollectiveEpilogue::SharedStorage))>,
    cutlass::gemm::collective::KernelScheduleAuto
  >::CollectiveOp;

using GemmKernel = cutlass::gemm::kernel::GemmUniversal<
    cute::Shape<int,int,int,int>,
    CollectiveMainloop,
    CollectiveEpilogue
>;
using Gemm = cutlass::gemm::device::GemmUniversalAdapter<GemmKernel>;

// Force the device kernel symbol into the cubin without needing a host main.
auto* _anchor = &cutlass::device_kernel<GemmKernel>;


// ===== COMPILED SASS (sm_90a) =====

	.target	sm_90a

	.elftype	@"ET_EXEC"


//--------------------- .note.nv.tkinfo           --------------------------
	.section	.note.nv.tkinfo,"",@"SHT_NOTE"
	.sectionflags	@"SHF_NOTE_NV_TKINFO"
	.tkinfo
        /*0018*/ 	.word	0x00000002
        /*0030*/ 	.string	""
        /*0030*/ 	.string	"ptxas"
        /*0030*/ 	.string	"Cuda compilation tools, release 13.0, V13.0.88"
        /*0030*/ 	.string	"Build cuda_13.0.r13.0/compiler.36424714_0"
        /*0030*/ 	.string	"-arch sm_90a -m 64 "



//--------------------- .note.nv.cuinfo           --------------------------
	.section	.note.nv.cuinfo,"",@"SHT_NOTE"
	.sectionflags	@"SHF_NOTE_NV_CUINFO"
        /*0018*/ 	.short	0x0002
        /*001a*/ 	.short	0x005a
        /*001c*/ 	.short	0x0082
	.zero		2


//--------------------- .nv.info                  --------------------------
	.section	.nv.info,"",@"SHT_CUDA_INFO"
	.align	4


	//----- nvinfo : EIATTR_REGCOUNT
	.align		4
        /*0000*/ 	.byte	0x04, 0x2f
        /*0002*/ 	.short	(.L_15 - .L_14)
	.align		4
.L_14:
        /*0004*/ 	.word	index@(_ZN7cutlass13device_kernelINS_4gemm6kernel13GemmUniversalIN4cute5tupleIJiiiiEEENS1_10collective13CollectiveMmaINS1_34MainloopSm90TmaGmmaWarpSpecializedILi28ENS5_IJNS4_1CILi2EEESB_NSA_ILi1EEEEEENS1_32KernelTmaWarpSpecializedPingpongEEENS5_IJNSA_ILi64EEESG_NSA_ILi32EEEEEENS_6half_tENS5_IJlSC_lEEESJ_SK_NS4_8TiledMMAINS4_8MMA_AtomIJNS4_4SM904GMMA25MMA_64x64x16_F32F16F16_SSILNSO_5MajorE0ELSQ_0ELNSO_7ScaleInE1ELSR_1EEEEEENS4_6LayoutINS5_IJSC_SC_SC_EEENS5_IJNSA_ILi0EEESW_SW_EEEEENS5_IJNS4_10UnderscoreESZ_SZ_EEEEENS4_23SM90_TMA_LOAD_MULTICASTENS4_14ComposedLayoutINS4_7SwizzleILi2ELi4ELi3EEENS4_18smem_ptr_flag_bitsILi16EEENSU_INS5_IJNSA_ILi8EEESH_EEENS5_IJSH_SC_EEEEEEEvNS4_8identityES12_S1C_vS1D_EENS_8epilogue10collective6detail29Sm90TmaWarpSpecializedAdapterINS1G_15DefaultEpilogueISJ_SK_SK_NS1F_6thread17LinearCombinationISJ_Li1EffLNS1K_9ScaleType4KindE0ELNS_15FloatRoundStyleE2ESJ_EENS1_15EpilogueDefaultEEEEEvvEEEEvNT_6ParamsE)
        /*0008*/ 	.word	0x000000a8


	//----- nvinfo : EIATTR_FRAME_SIZE
	.align		4
.L_15:
        /*000c*/ 	.byte	0x04, 0x11
        /*000e*/ 	.short	(.L_17 - .L_16)
	.align		4
.L_16:
        /*0010*/ 	.word	index@(_ZN7cutlass13device_kernelINS_4gemm6kernel13GemmUniversalIN4cute5tupleIJiiiiEEENS1_10collective13CollectiveMmaINS1_34MainloopSm90TmaGmmaWarpSpecializedILi28ENS5_IJNS4_1CILi2EEESB_NSA_ILi1EEEEEENS1_32KernelTmaWarpSpecializedPingpongEEENS5_IJNSA_ILi64EEESG_NSA_ILi32EEEEEENS_6half_tENS5_IJlSC_lEEESJ_SK_NS4_8TiledMMAINS4_8MMA_AtomIJNS4_4SM904GMMA25MMA_64x64x16_F32F16F16_SSILNSO_5MajorE0ELSQ_0ELNSO_7ScaleInE1ELSR_1EEEEEENS4_6LayoutINS5_IJSC_SC_SC_EEENS5_IJNSA_ILi0EEESW_SW_EEEEENS5_IJNS4_10UnderscoreESZ_SZ_EEEEENS4_23SM90_TMA_LOAD_MULTICASTENS4_14ComposedLayoutINS4_7SwizzleILi2ELi4ELi3EEENS4_18smem_ptr_flag_bitsILi16EEENSU_INS5_IJNSA_ILi8EEESH_EEENS5_IJSH_SC_EEEEEEEvNS4_8identityES12_S1C_vS1D_EENS_8epilogue10collective6detail29Sm90TmaWarpSpecializedAdapterINS1G_15DefaultEpilogueISJ_SK_SK_NS1F_6thread17LinearCombinationISJ_Li1EffLNS1K_9ScaleType4KindE0ELNS_15FloatRoundStyleE2ESJ_EENS1_15EpilogueDefaultEEEEEvvEEEEvNT_6ParamsE)
        /*0014*/ 	.word	0x00000008


	//----- nvinfo : EIATTR_MIN_STACK_SIZE
	.align		4
.L_17:
        /*0018*/ 	.byte	0x04, 0x12
        /*001a*/ 	.short	(.L_19 - .L_18)
	.align		4
.L_18:
        /*001c*/ 	.word	index@(_ZN7cutlass13device_kernelINS_4gemm6kernel13GemmUniversalIN4cute5tupleIJiiiiEEENS1_10collective13CollectiveMmaINS1_34MainloopSm90TmaGmmaWarpSpecializedILi28ENS5_IJNS4_1CILi2EEESB_NSA_ILi1EEEEEENS1_32KernelTmaWarpSpecializedPingpongEEENS5_IJNSA_ILi64EEESG_NSA_ILi32EEEEEENS_6half_tENS5_IJlSC_lEEESJ_SK_NS4_8TiledMMAINS4_8MMA_AtomIJNS4_4SM904GMMA25MMA_64x64x16_F32F16F16_SSILNSO_5MajorE0ELSQ_0ELNSO_7ScaleInE1ELSR_1EEEEEENS4_6LayoutINS5_IJSC_SC_SC_EEENS5_IJNSA_ILi0EEESW_SW_EEEEENS5_IJNS4_10UnderscoreESZ_SZ_EEEEENS4_23SM90_TMA_LOAD_MULTICASTENS4_14ComposedLayoutINS4_7SwizzleILi2ELi4ELi3EEENS4_18smem_ptr_flag_bitsILi16EEENSU_INS5_IJNSA_ILi8EEESH_EEENS5_IJSH_SC_EEEEEEEvNS4_8identityES12_S1C_vS1D_EENS_8epilogue10collective6detail29Sm90TmaWarpSpecializedAdapterINS1G_15DefaultEpilogueISJ_SK_SK_NS1F_6thread17LinearCombinationISJ_Li1EffLNS1K_9ScaleType4KindE0ELNS_15FloatRoundStyleE2ESJ_EENS1_15EpilogueDefaultEEEEEvvEEEEvNT_6ParamsE)
        /*0020*/ 	.word	0x00000008
.L_19:


//--------------------- .nv.compat                --------------------------
	.section	.nv.compat,"",@"SHT_CUDA_COMPAT_INFO"
	.align	4
        /*0000*/ 	.byte	0x02, 0x09, 0x01, 0x00, 0x02, 0x02, 0x04, 0x00, 0x02, 0x05, 0x05, 0x00, 0x03, 0x07, 0x01, 0x01
        /*0010*/ 	.byte	0x02, 0x03, 0x01, 0x00, 0x02, 0x06, 0x01, 0x00, 0x04, 0x0b, 0x08, 0x00, 0x00, 0x00, 0x00, 0x00
        /*0020*/ 	.byte	0x00, 0x00, 0x00, 0x00


//--------------------- .nv.info._ZN7cutlass13device_kernelINS_4gemm6kernel13GemmUniversalIN4cute5tupleIJiiiiEEENS1_10collective13CollectiveMmaINS1_34MainloopSm90TmaGmmaWarpSpecializedILi28ENS5_IJNS4_1CILi2EEESB_NSA_ILi1EEEEEENS1_32KernelTmaWarpSpecializedPingpongEEENS5_IJNSA_ILi64EEESG_NSA_ILi32EEEEEENS_6half_tENS5_IJlSC_lEEESJ_SK_NS4_8TiledMMAINS4_8MMA_AtomIJNS4_4SM904GMMA25MMA_64x64x16_F32F16F16_SSILNSO_5MajorE0ELSQ_0ELNSO_7ScaleInE1ELSR_1EEEEEENS4_6LayoutINS5_IJSC_SC_SC_EEENS5_IJNSA_ILi0EEESW_SW_EEEEENS5_IJNS4_10UnderscoreESZ_SZ_EEEEENS4_23SM90_TMA_LOAD_MULTICASTENS4_14ComposedLayoutINS4_7SwizzleILi2ELi4ELi3EEENS4_18smem_ptr_flag_bitsILi16EEENSU_INS5_IJNSA_ILi8EEESH_EEENS5_IJSH_SC_EEEEEEEvNS4_8identityES12_S1C_vS1D_EENS_8epilogue10collective6detail29Sm90TmaWarpSpecializedAdapterINS1G_15DefaultEpilogueISJ_SK_SK_NS1F_6thread17LinearCombinationISJ_Li1EffLNS1K_9ScaleType4KindE0ELNS_15FloatRoundStyleE2ESJ_EENS1_15EpilogueDefaultEEEEEvvEEEEvNT_6ParamsE --------------------------
	.section	.nv.info._ZN7cutlass13device_kernelINS_4gemm6kernel13GemmUniversalIN4cute5tupleIJiiiiEEENS1_10collective13CollectiveMmaINS1_34MainloopSm90TmaGmmaWarpSpecializedILi28ENS5_IJNS4_1CILi2EEESB_NSA_ILi1EEEEEENS1_32KernelTmaWarpSpecializedPingpongEEENS5_IJNSA_ILi64EEESG_NSA_ILi32EEEEEENS_6half_tENS5_IJlSC_lEEESJ_SK_NS4_8TiledMMAINS4_8MMA_AtomIJNS4_4SM904GMMA25MMA_64x64x16_F32F16F16_SSILNSO_5MajorE0ELSQ_0ELNSO_7ScaleInE1ELSR_1EEEEEENS4_6LayoutINS5_IJSC_SC_SC_EEENS5_IJNSA_ILi0EEESW_SW_EEEEENS5_IJNS4_10UnderscoreESZ_SZ_EEEEENS4_23SM90_TMA_LOAD_MULTICASTENS4_14ComposedLayoutINS4_7SwizzleILi2ELi4ELi3EEENS4_18smem_ptr_flag_bitsILi16EEENSU_INS5_IJNSA_ILi8EEESH_EEENS5_IJSH_SC_EEEEEEEvNS4_8identityES12_S1C_vS1D_EENS_8epilogue10collective6detail29Sm90TmaWarpSpecializedAdapterINS1G_15DefaultEpilogueISJ_SK_SK_NS1F_6thread17LinearCombinationISJ_Li1EffLNS1K_9ScaleType4KindE0ELNS_15FloatRoundStyleE2ESJ_EENS1_15EpilogueDefaultEEEEEvvEEEEvNT_6ParamsE,"",@"SHT_CUDA_INFO"
	.sectionflags	@""
	.align	4


	//----- nvinfo : EIATTR_CUDA_API_VERSION
	.align		4
        /*0000*/ 	.byte	0x04, 0x37
        /*0002*/ 	.short	(.L_21 - .L_20)
.L_20:
        /*0004*/ 	.word	0x00000082


	//----- nvinfo : EIATTR_KPARAM_INFO
	.align		4
.L_21:
        /*0008*/ 	.byte	0x04, 0x17
        /*000a*/ 	.short	(.L_23 - .L_22)
.L_22:
        /*000c*/ 	.word	0x00000000
        /*0010*/ 	.short	0x0000
        /*0012*/ 	.short	0x0070
        /*0014*/ 	.byte	0x00, 0xf0, 0x01, 0x10


	//----- nvinfo : EIATTR_SPARSE_MMA_MASK
	.align		4
.L_23:
        /*0018*/ 	.byte	0x03, 0x50
        /*001a*/ 	.short	0x0000


	//----- nvinfo : EIATTR_MAXREG_COUNT
	.align		4
        /*001c*/ 	.byte	0x03, 0x1b
        /*001e*/ 	.short	0x00a8


	//----- nvinfo : EIATTR_NUM_BARRIERS
	.align		4
        /*0020*/ 	.byte	0x02, 0x4c
        /*0022*/ 	.byte	0x01
	.zero		1


	//----- nvinfo : EIATTR_EXTERNS
	.align		4
        /*0024*/ 	.byte	0x04, 0x0f
        /*0026*/ 	.short	(.L_25 - .L_24)


	//   ....[0]....
	.align		4
.L_24:
        /*0028*/ 	.word	index@(__assertfail)


	//----- nvinfo : EIATTR_ANNOTATIONS
	.align		4
.L_25:
        /*002c*/ 	.byte	0x04, 0x55
        /*002e*/ 	.short	(.L_27 - .L_26)


	//   ....[0]....
.L_26:
        /*0030*/ 	.word	0x00000001
        /*0034*/ 	.byte	0xe0, 0x10, 0x00, 0x00, 0x01, 0x00, 0x00, 0x00, 0xd0, 0x46, 0x00, 0x00, 0x01, 0x00, 0x00, 0x00
        /*0044*/ 	.byte	0x50, 0x54, 0x00, 0x00


	//----- nvinfo : EIATTR_MERCURY_ISA_VERSION
	.align		4
.L_27:
        /*0048*/ 	.byte	0x03, 0x5f
        /*004a*/ 	.short	0x0101


	//----- nvinfo : EIATTR_INT_WARP_WIDE_INSTR_OFFSETS
	.align		4
        /*004c*/ 	.byte	0x04, 0x31
        /*004e*/ 	.short	(.L_29 - .L_28)


	//   ....[0]....
.L_28:
        /*0050*/ 	.word	0x00000860


	//   ....[1]....
        /*0054*/ 	.word	0x00000890


	//   ....[2]....
        /*0058*/ 	.word	0x000008d0


	//   ....[3]....
        /*005c*/ 	.word	0x00000a00


	//   ....[4]....
        /*0060*/ 	.word	0x00000a10


	//   ....[5]....
        /*0064*/ 	.word	0x00000a20


	//   ....[6]....
        /*0068*/ 	.word	0x00000ac0


	//   ....[7]....
        /*006c*/ 	.word	0x00000b00


	//   ....[8]....
        /*0070*/ 	.word	0x00002150


	//----- nvinfo : EIATTR_COOP_GROUP_MASK_REGIDS
	.align		4
.L_29:
        /*0074*/ 	.byte	0x04, 0x29
        /*0076*/ 	.short	(.L_31 - .L_30)


	//   ....[0]....
.L_30:
        /*0078*/ 	.word	0xffffffff


	//   ....[1]....
        /*007c*/ 	.word	0xffffffff


	//   ....[2]....
        /*0080*/ 	.word	0xffffffff


	//   ....[3]....
        /*0084*/ 	.word	0xffffffff


	//   ....[4]....
        /*0088*/ 	.word	0xffffffff


	//   ....[5]....
        /*008c*/ 	.word	0xffffffff


	//   ....[6]....
        /*0090*/ 	.word	0xffffffff


	//----- nvinfo : EIATTR_COOP_GROUP_INSTR_OFFSETS
	.align		4
.L_31:
        /*0094*/ 	.byte	0x04, 0x28
        /*0096*/ 	.short	(.L_33 - .L_32)


	//   ....[0]....
.L_32:
        /*0098*/ 	.word	0x00000070


	//   ....[1]....
        /*009c*/ 	.word	0x00000080


	//   ....[2]....
        /*00a0*/ 	.word	0x00000140


	//   ....[3]....
        /*00a4*/ 	.word	0x00000620


	//   ....[4]....
        /*00a8*/ 	.word	0x00000660


	//   ....[5]....
        /*00ac*/ 	.word	0x00000a40


	//   ....[6]....
        /*00b0*/ 	.word	0x00000c80


	//----- nvinfo : EIATTR_REG_RECONFIG
	.align		4
.L_33:
        /*00b4*/ 	.byte	0x01, 0x54
	.zero		2


	//----- nvinfo : EIATTR_SYSCALL_OFFSETS
	.align		4
        /*00b8*/ 	.byte	0x04, 0x46
        /*00ba*/ 	.short	(.L_35 - .L_34)


	//   ....[0]....
.L_34:
        /*00bc*/ 	.word	0x00001b90


	//----- nvinfo : EIATTR_MBARRIER_INSTR_OFFSETS
	.align		4
.L_35:
        /*00c0*/ 	.byte	0x04, 0x39
        /*00c2*/ 	.short	(.L_37 - .L_36)


	//   ....[0]....
.L_36:
        /*00c4*/ 	.word	0x00000280
        /*00c8*/ 	.word	0x000000ff
        /*00cc*/ 	.word	0x00000000
        /*00d0*/ 	.short	0x0100
        /*00d2*/ 	.byte	0x08
	.zero		1


	//   ....[1]....
        /*00d4*/ 	.word	0x00000290
        /*00d8*/ 	.word	0x000000ff
        /*00dc*/ 	.word	0x000000e0
        /*00e0*/ 	.short	0x0100
        /*00e2*/ 	.byte	0x08
	.zero		1


	//   ....[2]....
        /*00e4*/ 	.word	0x000002a0
        /*00e8*/ 	.word	0x000000ff
        /*00ec*/ 	.word	0x00000008
        /*00f0*/ 	.short	0x0100
        /*00f2*/ 	.byte	0x08
	.zero		1


	//   ....[3]....
        /*00f4*/ 	.word	0x000002b0
        /*00f8*/ 	.word	0x000000ff
        /*00fc*/ 	.word	0x000000e8
        /*0100*/ 	.short	0x0100
        /*0102*/ 	.byte	0x08
	.zero		1


	//   ....[4]....
        /*0104*/ 	.word	0x000002c0
        /*0108*/ 	.word	0x000000ff
        /*010c*/ 	.word	0x00000010
        /*0110*/ 	.short	0x0100
        /*0112*/ 	.byte	0x08
	.zero		1


	//   ....[5]....
        /*0114*/ 	.word	0x000002d0
        /*0118*/ 	.word	0x000000ff
        /*011c*/ 	.word	0x000000f0
        /*0120*/ 	.short	0x0100
        /*0122*/ 	.byte	0x08
	.zero		1


	//   ....[6]....
        /*0124*/ 	.word	0x000002e0
        /*0128*/ 	.word	0x000000ff
        /*012c*/ 	.word	0x00000018
        /*0130*/ 	.short	0x0100
        /*0132*/ 	.byte	0x08
	.zero		1


	//   ....[7]....
        /*0134*/ 	.word	0x000002f0
        /*0138*/ 	.word	0x000000ff
        /*013c*/ 	.word	0x000000f8
        /*0140*/ 	.short	0x0100
        /*0142*/ 	.byte	0x08
	.zero		1


	//   ....[8]....
        /*0144*/ 	.word	0x00000300
        /*0148*/ 	.word	0x000000ff
        /*014c*/ 	.word	0x00000020
        /*0150*/ 	.short	0x0100
        /*0152*/ 	.byte	0x08
	.zero		1


	//   ....[9]....
        /*0154*/ 	.word	0x00000310
        /*0158*/ 	.word	0x000000ff
        /*015c*/ 	.word	0x00000100
        /*0160*/ 	.short	0x0100
        /*0162*/ 	.byte	0x08
	.zero		1


	//   ....[10]....
        /*0164*/ 	.word	0x00000320
        /*0168*/ 	.word	0x000000ff
        /*016c*/ 	.word	0x00000028
        /*0170*/ 	.short	0x0100
        /*0172*/ 	.byte	0x08
	.zero		1


	//   ....[11]....
        /*0174*/ 	.word	0x00000330
        /*0178*/ 	.word	0x000000ff
        /*017c*/ 	.word	0x00000108
        /*0180*/ 	.short	0x0100
        /*0182*/ 	.byte	0x08
	.zero		1


	//   ....[12]....
        /*0184*/ 	.word	0x00000340
        /*0188*/ 	.word	0x000000ff
        /*018c*/ 	.word	0x00000030
        /*0190*/ 	.short	0x0100
        /*0192*/ 	.byte	0x08
	.zero		1


	//   ....[13]....
        /*0194*/ 	.word	0x00000350
        /*0198*/ 	.word	0x000000ff
        /*019c*/ 	.word	0x00000110
        /*01a0*/ 	.short	0x0100
        /*01a2*/ 	.byte	0x08
	.zero		1


	//   ....[14]....
        /*01a4*/ 	.word	0x00000360
        /*01a8*/ 	.word	0x000000ff
        /*01ac*/ 	.word	0x00000038
        /*01b0*/ 	.short	0x0100
        /*01b2*/ 	.byte	0x08
	.zero		1


	//   ....[15]....
        /*01b4*/ 	.word	0x00000370
        /*01b8*/ 	.word	0x000000ff
        /*01bc*/ 	.word	0x00000118
        /*01c0*/ 	.short	0x0100
        /*01c2*/ 	.byte	0x08
	.zero		1


	//   ....[16]....
        /*01c4*/ 	.word	0x00000380
        /*01c8*/ 	.word	0x000000ff
        /*01cc*/ 	.word	0x00000040
        /*01d0*/ 	.short	0x0100
        /*01d2*/ 	.byte	0x08
	.zero		1


	//   ....[17]....
        /*01d4*/ 	.word	0x00000390
        /*01d8*/ 	.word	0x000000ff
        /*01dc*/ 	.word	0x00000120
        /*01e0*/ 	.short	0x0100
        /*01e2*/ 	.byte	0x08
	.zero		1


	//   ....[18]....
        /*01e4*/ 	.word	0x000003a0
        /*01e8*/ 	.word	0x000000ff
        /*01ec*/ 	.word	0x00000048
        /*01f0*/ 	.short	0x0100
        /*01f2*/ 	.byte	0x08
	.zero		1


	//   ....[19]....
        /*01f4*/ 	.word	0x000003b0
        /*01f8*/ 	.word	0x000000ff
        /*01fc*/ 	.word	0x00000128
        /*0200*/ 	.short	0x0100
        /*0202*/ 	.byte	0x08
	.zero		1


	//   ....[20]....
        /*0204*/ 	.word	0x000003c0
        /*0208*/ 	.word	0x000000ff
        /*020c*/ 	.word	0x00000050
        /*0210*/ 	.short	0x0100
        /*0212*/ 	.byte	0x08
	.zero		1


	//   ....[21]....
        /*0214*/ 	.word	0x000003d0
        /*0218*/ 	.word	0x000000ff
        /*021c*/ 	.word	0x00000130
        /*0220*/ 	.short	0x0100
        /*0222*/ 	.byte	0x08
	.zero		1


	//   ....[22]....
        /*0224*/ 	.word	0x000003e0
        /*0228*/ 	.word	0x000000ff
        /*022c*/ 	.word	0x00000058
        /*0230*/ 	.short	0x0100
        /*0232*/ 	.byte	0x08
	.zero		1


	//   ....[23]....
        /*0234*/ 	.word	0x000003f0
        /*0238*/ 	.word	0x000000ff
        /*023c*/ 	.word	0x00000138
        /*0240*/ 	.short	0x0100
        /*0242*/ 	.byte	0x08
	.zero		1


	//   ....[24]....
        /*0244*/ 	.word	0x00000400
        /*0248*/ 	.word	0x000000ff
        /*024c*/ 	.word	0x00000060
        /*0250*/ 	.short	0x0100
        /*0252*/ 	.byte	0x08
	.zero		1


	//   ....[25]....
        /*0254*/ 	.word	0x00000410
        /*0258*/ 	.word	0x000000ff
        /*025c*/ 	.word	0x00000140
        /*0260*/ 	.short	0x0100
        /*0262*/ 	.byte	0x08
	.zero		1


	//   ....[26]....
        /*0264*/ 	.word	0x00000420
        /*0268*/ 	.word	0x000000ff
        /*026c*/ 	.word	0x00000068
        /*0270*/ 	.short	0x0100
        /*0272*/ 	.byte	0x08
	.zero		1


	//   ....[27]....
        /*0274*/ 	.word	0x00000430
        /*0278*/ 	.word	0x000000ff
        /*027c*/ 	.word	0x00000148
        /*0280*/ 	.short	0x0100
        /*0282*/ 	.byte	0x08
	.zero		1


	//   ....[28]....
        /*0284*/ 	.word	0x00000440
        /*0288*/ 	.word	0x000000ff
        /*028c*/ 	.word	0x00000070
        /*0290*/ 	.short	0x0100
        /*0292*/ 	.byte	0x08
	.zero		1


	//   ....[29]....
        /*0294*/ 	.word	0x00000450
        /*0298*/ 	.word	0x000000ff
        /*029c*/ 	.word	0x00000150
        /*02a0*/ 	.short	0x0100
        /*02a2*/ 	.byte	0x08
	.zero		1


	//   ....[30]....
        /*02a4*/ 	.word	0x00000460
        /*02a8*/ 	.word	0x000000ff
        /*02ac*/ 	.word	0x00000078
        /*02b0*/ 	.short	0x0100
        /*02b2*/ 	.byte	0x08
	.zero		1


	//   ....[31]....
        /*02b4*/ 	.word	0x00000470
        /*02b8*/ 	.word	0x000000ff
        /*02bc*/ 	.word	0x00000158
        /*02c0*/ 	.short	0x0100
        /*02c2*/ 	.byte	0x08
	.zero		1


	//   ....[32]....
        /*02c4*/ 	.word	0x00000480
        /*02c8*/ 	.word	0x000000ff
        /*02cc*/ 	.word	0x00000080
        /*02d0*/ 	.short	0x0100
        /*02d2*/ 	.byte	0x08
	.zero		1


	//   ....[33]....
        /*02d4*/ 	.word	0x00000490
        /*02d8*/ 	.word	0x000000ff
        /*02dc*/ 	.word	0x00000160
        /*02e0*/ 	.short	0x0100
        /*02e2*/ 	.byte	0x08
	.zero		1


	//   ....[34]....
        /*02e4*/ 	.word	0x000004a0
        /*02e8*/ 	.word	0x000000ff
        /*02ec*/ 	.word	0x00000088
        /*02f0*/ 	.short	0x0100
        /*02f2*/ 	.byte	0x08
	.zero		1


	//   ....[35]....
        /*02f4*/ 	.word	0x000004b0
        /*02f8*/ 	.word	0x000000ff
        /*02fc*/ 	.word	0x00000168
        /*0300*/ 	.short	0x0100
        /*0302*/ 	.byte	0x08
	.zero		1


	//   ....[36]....
        /*0304*/ 	.word	0x000004c0
        /*0308*/ 	.word	0x000000ff
        /*030c*/ 	.word	0x00000090
        /*0310*/ 	.short	0x0100
        /*0312*/ 	.byte	0x08
	.zero		1


	//   ....[37]....
        /*0314*/ 	.word	0x000004d0
        /*0318*/ 	.word	0x000000ff
        /*031c*/ 	.word	0x00000170
        /*0320*/ 	.short	0x0100
        /*0322*/ 	.byte	0x08
	.zero		1


	//   ....[38]....
        /*0324*/ 	.word	0x000004e0
        /*0328*/ 	.word	0x000000ff
        /*032c*/ 	.word	0x00000098
        /*0330*/ 	.short	0x0100
        /*0332*/ 	.byte	0x08
	.zero		1


	//   ....[39]....
        /*0334*/ 	.word	0x000004f0
        /*0338*/ 	.word	0x000000ff
        /*033c*/ 	.word	0x00000178
        /*0340*/ 	.short	0x0100
        /*0342*/ 	.byte	0x08
	.zero		1


	//   ....[40]....
        /*0344*/ 	.word	0x00000500
        /*0348*/ 	.word	0x000000ff
        /*034c*/ 	.word	0x000000a0
        /*0350*/ 	.short	0x0100
        /*0352*/ 	.byte	0x08
	.zero		1


	//   ....[41]....
        /*0354*/ 	.word	0x00000510
        /*0358*/ 	.word	0x000000ff
        /*035c*/ 	.word	0x00000180
        /*0360*/ 	.short	0x0100
        /*0362*/ 	.byte	0x08
	.zero		1


	//   ....[42]....
        /*0364*/ 	.word	0x00000520
        /*0368*/ 	.word	0x000000ff
        /*036c*/ 	.word	0x000000a8
        /*0370*/ 	.short	0x0100
        /*0372*/ 	.byte	0x08
	.zero		1


	//   ....[43]....
        /*0374*/ 	.word	0x00000530
        /*0378*/ 	.word	0x000000ff
        /*037c*/ 	.word	0x00000188
        /*0380*/ 	.short	0x0100
        /*0382*/ 	.byte	0x08
	.zero		1


	//   ....[44]....
        /*0384*/ 	.word	0x00000540
        /*0388*/ 	.word	0x000000ff
        /*038c*/ 	.word	0x000000b0
        /*0390*/ 	.short	0x0100
        /*0392*/ 	.byte	0x08
	.zero		1


	//   ....[45]....
        /*0394*/ 	.word	0x00000550
        /*0398*/ 	.word	0x000000ff
        /*039c*/ 	.word	0x00000190
        /*03a0*/ 	.short	0x0100
        /*03a2*/ 	.byte	0x08
	.zero		1


	//   ....[46]....
        /*03a4*/ 	.word	0x00000560
        /*03a8*/ 	.word	0x000000ff
        /*03ac*/ 	.word	0x000000b8
        /*03b0*/ 	.short	0x0100
        /*03b2*/ 	.byte	0x08
	.zero		1


	//   ....[47]....
        /*03b4*/ 	.word	0x00000570
        /*03b8*/ 	.word	0x000000ff
        /*03bc*/ 	.word	0x00000198
        /*03c0*/ 	.short	0x0100
        /*03c2*/ 	.byte	0x08
	.zero		1


	//   ....[48]....
        /*03c4*/ 	.word	0x00000580
        /*03c8*/ 	.word	0x000000ff
        /*03cc*/ 	.word	0x000000c0
        /*03d0*/ 	.short	0x0100
        /*03d2*/ 	.byte	0x08
	.zero		1


	//   ....[49]....
        /*03d4*/ 	.word	0x00000590
        /*03d8*/ 	.word	0x000000ff
        /*03dc*/ 	.word	0x000001a0
        /*03e0*/ 	.short	0x0100
        /*03e2*/ 	.byte	0x08
	.zero		1


	//   ....[50]....
        /*03e4*/ 	.word	0x000005a0
        /*03e8*/ 	.word	0x000000ff
        /*03ec*/ 	.word	0x000000c8
        /*03f0*/ 	.short	0x0100
        /*03f2*/ 	.byte	0x08
	.zero		1


	//   ....[51]....
        /*03f4*/ 	.word	0x000005b0
        /*03f8*/ 	.word	0x000000ff
        /*03fc*/ 	.word	0x000001a8
        /*0400*/ 	.short	0x0100
        /*0402*/ 	.byte	0x08
	.zero		1


	//   ....[52]....
        /*0404*/ 	.word	0x000005c0
        /*0408*/ 	.word	0x000000ff
        /*040c*/ 	.word	0x000000d0
        /*0410*/ 	.short	0x0100
        /*0412*/ 	.byte	0x08
	.zero		1


	//   ....[53]....
        /*0414*/ 	.word	0x000005d0
        /*0418*/ 	.word	0x000000ff
        /*041c*/ 	.word	0x000001b0
        /*0420*/ 	.short	0x0100
        /*0422*/ 	.byte	0x08
	.zero		1


	//   ....[54]....
        /*0424*/ 	.word	0x000005e0
        /*0428*/ 	.word	0x000000ff
        /*042c*/ 	.word	0x000000d8
        /*0430*/ 	.short	0x0100
        /*0432*/ 	.byte	0x08
	.zero		1


	//   ....[55]....
        /*0434*/ 	.word	0x000005f0
        /*0438*/ 	.word	0x000000ff
        /*043c*/ 	.word	0x000001b8
        /*0440*/ 	.short	0x0100
        /*0442*/ 	.byte	0x08
	.zero		1


	//   ....[56]....
        /*0444*/ 	.word	0x00000b30
        /*0448*/ 	.word	0x000000ff
        /*044c*/ 	.word	0x000001f0
        /*0450*/ 	.short	0x0100
        /*0452*/ 	.byte	0x08
	.zero		1


	//   ....[57]....
        /*0454*/ 	.word	0x00000bc0
        /*0458*/ 	.word	0x000000ff
        /*045c*/ 	.word	0x000001f8
        /*0460*/ 	.short	0x0100
        /*0462*/ 	.byte	0x08
	.zero		1


	//   ....[58]....
        /*0464*/ 	.word	0x00000c00
        /*0468*/ 	.word	0x000000ff
        /*046c*/ 	.word	0x000001d0
        /*0470*/ 	.short	0x0100
        /*0472*/ 	.byte	0x09
	.zero		1


	//   ....[59]....
        /*0474*/ 	.word	0x00000c10
        /*0478*/ 	.word	0x000000ff
        /*047c*/ 	.word	0x000001d8
        /*0480*/ 	.short	0x0100
        /*0482*/ 	.byte	0x09
	.zero		1


	//   ....[60]....
        /*0484*/ 	.word	0x00000c20
        /*0488*/ 	.word	0x000000ff
        /*048c*/ 	.word	0x000001e0
        /*0490*/ 	.short	0x0100
        /*0492*/ 	.byte	0x09
	.zero		1


	//   ....[61]....
        /*0494*/ 	.word	0x00000c30
        /*0498*/ 	.word	0x000000ff
        /*049c*/ 	.word	0x000001e8
        /*04a0*/ 	.short	0x0100
        /*04a2*/ 	.byte	0x09
	.zero		1


	//   ....[62]....
        /*04a4*/ 	.word	0x00001a70
        /*04a8*/ 	.word	0x0000003f
        /*04ac*/ 	.word	0x00000000
        /*04b0*/ 	.short	0x010a
        /*04b2*/ 	.byte	0x2a
	.zero		1


	//   ....[63]....
        /*04b4*/ 	.word	0x00001c10
        /*04b8*/ 	.word	0x00000003
        /*04bc*/ 	.word	0x00000000
        /*04c0*/ 	.short	0x010a
        /*04c2*/ 	.byte	0x3f
	.zero		1


	//   ....[64]....
        /*04c4*/ 	.word	0x00001c50
        /*04c8*/ 	.word	0x00000003
        /*04cc*/ 	.word	0x00000000
        /*04d0*/ 	.short	0x010a
        /*04d2*/ 	.byte	0x3f
	.zero		1


	//   ....[65]....
        /*04d4*/ 	.word	0x00001e50
        /*04d8*/ 	.word	0x000000ff
        /*04dc*/ 	.word	0x00000000
        /*04e0*/ 	.short	0x010a
        /*04e2*/ 	.byte	0x04
	.zero		1


	//   ....[66]....
        /*04e4*/ 	.word	0x00001e90
        /*04e8*/ 	.word	0x000000ff
        /*04ec*/ 	.word	0x00000000
        /*04f0*/ 	.short	0x010a
        /*04f2*/ 	.byte	0x04
	.zero		1


	//   ....[67]....
        /*04f4*/ 	.word	0x00001ff0
        /*04f8*/ 	.word	0x00000005
        /*04fc*/ 	.word	0x00000000
        /*0500*/ 	.short	0x0101
        /*0502*/ 	.byte	0x3f
	.zero		1


	//   ....[68]....
        /*0504*/ 	.word	0x000020f0
        /*0508*/ 	.word	0x00000040
        /*050c*/ 	.word	0x00000000
        /*0510*/ 	.short	0x0101
        /*0512*/ 	.byte	0x2f
	.zero		1


	//   ....[69]....
        /*0514*/ 	.word	0x000021f0
        /*0518*/ 	.word	0x00000003
        /*051c*/ 	.word	0x00000000
        /*0520*/ 	.short	0x0101
        /*0522*/ 	.byte	0x3f
	.zero		1


	//   ....[70]....
        /*0524*/ 	.word	0x000022b0
        /*0528*/ 	.word	0x0000003f
        /*052c*/ 	.word	0x00000010
        /*0530*/ 	.short	0x010a
        /*0532*/ 	.byte	0x2a
	.zero		1


	//   ....[71]....
        /*0534*/ 	.word	0x000046f0
        /*0538*/ 	.word	0x00000042
        /*053c*/ 	.word	0x00000000
        /*0540*/ 	.short	0x0101
        /*0542*/ 	.byte	0x2f
	.zero		1


	//   ....[72]....
        /*0544*/ 	.word	0x00005160
        /*0548*/ 	.word	0x0000000a
        /*054c*/ 	.word	0x000000e0
        /*0550*/ 	.short	0x010a
        /*0552*/ 	.byte	0x3f
	.zero		1


	//   ....[73]....
        /*0554*/ 	.word	0x00005570
        /*0558*/ 	.word	0x00000002
        /*055c*/ 	.word	0x000001f8
        /*0560*/ 	.short	0x0101
        /*0562*/ 	.byte	0x3f
	.zero		1


	//   ....[74]....
        /*0564*/ 	.word	0x00005ce0
        /*0568*/ 	.word	0x00000007
        /*056c*/ 	.word	0x00000000
        /*0570*/ 	.short	0x010a
        /*0572*/ 	.byte	0x3f
	.zero		1


	//   ....[75]....
        /*0574*/ 	.word	0x00005d60
        /*0578*/ 	.word	0x00000009
        /*057c*/ 	.word	0x00000000
        /*0580*/ 	.short	0x010a
        /*0582*/ 	.byte	0x3f
	.zero		1


	//   ....[76]....
        /*0584*/ 	.word	0x00005df0
        /*0588*/ 	.word	0x00000006
        /*058c*/ 	.word	0x00000000
        /*0590*/ 	.short	0x010a
        /*0592*/ 	.byte	0x3f
	.zero		1


	//   ....[77]....
        /*0594*/ 	.word	0x00005e80
        /*0598*/ 	.word	0x00000009
        /*059c*/ 	.word	0x00000000
        /*05a0*/ 	.short	0x010a
        /*05a2*/ 	.byte	0x3f
	.zero		1


	//   ....[78]....
        /*05a4*/ 	.word	0x00005f10
        /*05a8*/ 	.word	0x00000006
        /*05ac*/ 	.word	0x00000000
        /*05b0*/ 	.short	0x010a
        /*05b2*/ 	.byte	0x3f
	.zero		1


	//   ....[79]....
        /*05b4*/ 	.word	0x00005fa0
        /*05b8*/ 	.word	0x00000009
        /*05bc*/ 	.word	0x00000000
        /*05c0*/ 	.short	0x010a
        /*05c2*/ 	.byte	0x3f
	.zero		1


	//   ....[80]....
        /*05c4*/ 	.word	0x00006030
        /*05c8*/ 	.word	0x00000006
        /*05cc*/ 	.word	0x00000000
        /*05d0*/ 	.short	0x010a
        /*05d2*/ 	.byte	0x3f
	.zero		1


	//   ....[81]....
        /*05d4*/ 	.word	0x000060c0
        /*05d8*/ 	.word	0x00000009
        /*05dc*/ 	.word	0x00000000
        /*05e0*/ 	.short	0x010a
        /*05e2*/ 	.byte	0x3f
	.zero		1


	//   ....[82]....
        /*05e4*/ 	.word	0x00006150
        /*05e8*/ 	.word	0x00000006
        /*05ec*/ 	.word	0x00000000
        /*05f0*/ 	.short	0x010a
        /*05f2*/ 	.byte	0x3f
	.zero		1


	//   ....[83]....
        /*05f4*/ 	.word	0x000061e0
        /*05f8*/ 	.word	0x00000009
        /*05fc*/ 	.word	0x00000000
        /*0600*/ 	.short	0x010a
        /*0602*/ 	.byte	0x3f
	.zero		1


	//   ....[84]....
        /*0604*/ 	.word	0x00006270
        /*0608*/ 	.word	0x00000006
        /*060c*/ 	.word	0x00000000
        /*0610*/ 	.short	0x010a
        /*0612*/ 	.byte	0x3f
	.zero		1


	//   ....[85]....
        /*0614*/ 	.word	0x00006300
        /*0618*/ 	.word	0x00000009
        /*061c*/ 	.word	0x00000000
        /*0620*/ 	.short	0x010a
        /*0622*/ 	.byte	0x3f
	.zero		1


	//   ....[86]....
        /*0624*/ 	.word	0x00006390
        /*0628*/ 	.word	0x00000006
        /*062c*/ 	.word	0x00000000
        /*0630*/ 	.short	0x010a
        /*0632*/ 	.byte	0x3f
	.zero		1


	//   ....[87]....
        /*0634*/ 	.word	0x00006420
        /*0638*/ 	.word	0x00000009
        /*063c*/ 	.word	0x00000000
        /*0640*/ 	.short	0x010a
        /*0642*/ 	.byte	0x3f
	.zero		1


	//   ....[88]....
        /*0644*/ 	.word	0x000064b0
        /*0648*/ 	.word	0x00000006
        /*064c*/ 	.word	0x00000000
        /*0650*/ 	.short	0x010a
        /*0652*/ 	.byte	0x3f
	.zero		1


	//   ....[89]....
        /*0654*/ 	.word	0x00006540
        /*0658*/ 	.word	0x00000009
        /*065c*/ 	.word	0x00000000
        /*0660*/ 	.short	0x010a
        /*0662*/ 	.byte	0x3f
	.zero		1


	//   ....[90]....
        /*0664*/ 	.word	0x000065d0
        /*0668*/ 	.word	0x00000006
        /*066c*/ 	.word	0x00000000
        /*0670*/ 	.short	0x010a
        /*0672*/ 	.byte	0x3f
	.zero		1


	//   ....[91]....
        /*0674*/ 	.word	0x00006660
        /*0678*/ 	.word	0x00000009
        /*067c*/ 	.word	0x00000000
        /*0680*/ 	.short	0x010a
        /*0682*/ 	.byte	0x3f
	.zero		1


	//   ....[92]....
        /*0684*/ 	.word	0x000066f0
        /*0688*/ 	.word	0x00000006
        /*068c*/ 	.word	0x00000000
        /*0690*/ 	.short	0x010a
        /*0692*/ 	.byte	0x3f
	.zero		1


	//   ....[93]....
        /*0694*/ 	.word	0x00006780
        /*0698*/ 	.word	0x00000009
        /*069c*/ 	.word	0x00000000
        /*06a0*/ 	.short	0x010a
        /*06a2*/ 	.byte	0x3f
	.zero		1


	//   ....[94]....
        /*06a4*/ 	.word	0x00006810
        /*06a8*/ 	.word	0x00000006
        /*06ac*/ 	.word	0x00000000
        /*06b0*/ 	.short	0x010a
        /*06b2*/ 	.byte	0x3f
	.zero		1


	//   ....[95]....
        /*06b4*/ 	.word	0x000068a0
        /*06b8*/ 	.word	0x00000009
        /*06bc*/ 	.word	0x00000000
        /*06c0*/ 	.short	0x010a
        /*06c2*/ 	.byte	0x3f
	.zero		1


	//   ....[96]....
        /*06c4*/ 	.word	0x00006930
        /*06c8*/ 	.word	0x00000006
        /*06cc*/ 	.word	0x00000000
        /*06d0*/ 	.short	0x010a
        /*06d2*/ 	.byte	0x3f
	.zero		1


	//   ....[97]....
        /*06d4*/ 	.word	0x000069c0
        /*06d8*/ 	.word	0x00000009
        /*06dc*/ 	.word	0x00000000
        /*06e0*/ 	.short	0x010a
        /*06e2*/ 	.byte	0x3f
	.zero		1


	//   ....[98]....
        /*06e4*/ 	.word	0x00006a50
        /*06e8*/ 	.word	0x00000006
        /*06ec*/ 	.word	0x00000000
        /*06f0*/ 	.short	0x010a
        /*06f2*/ 	.byte	0x3f
	.zero		1


	//   ....[99]....
        /*06f4*/ 	.word	0x00006ae0
        /*06f8*/ 	.word	0x00000009
        /*06fc*/ 	.word	0x00000000
        /*0700*/ 	.short	0x010a
        /*0702*/ 	.byte	0x3f
	.zero		1


	//   ....[100]....
        /*0704*/ 	.word	0x00006b70
        /*0708*/ 	.word	0x00000006
        /*070c*/ 	.word	0x00000000
        /*0710*/ 	.short	0x010a
        /*0712*/ 	.byte	0x3f
	.zero		1


	//   ....[101]....
        /*0714*/ 	.word	0x00006c00
        /*0718*/ 	.word	0x00000003
        /*071c*/ 	.word	0x00000000
        /*0720*/ 	.short	0x010a
        /*0722*/ 	.byte	0x3f
	.zero		1


	//   ....[102]....
        /*0724*/ 	.word	0x00006c60
        /*0728*/ 	.word	0x00000041
        /*072c*/ 	.word	0x00000000
        /*0730*/ 	.short	0x010a
        /*0732*/ 	.byte	0x3f
	.zero		1


	//   ....[103]....
        /*0734*/ 	.word	0x00006cb0
        /*0738*/ 	.word	0x00000003
        /*073c*/ 	.word	0x00000000
        /*0740*/ 	.short	0x010a
        /*0742*/ 	.byte	0x3f
	.zero		1


	//   ....[104]....
        /*0744*/ 	.word	0x00006d10
        /*0748*/ 	.word	0x00000005
        /*074c*/ 	.word	0x00000000
        /*0750*/ 	.short	0x010a
        /*0752*/ 	.byte	0x3f
	.zero		1


	//   ....[105]....
        /*0754*/ 	.word	0x00006d60
        /*0758*/ 	.word	0x00000041
        /*075c*/ 	.word	0x00000010
        /*0760*/ 	.short	0x010a
        /*0762*/ 	.byte	0x3f
	.zero		1


	//   ....[106]....
        /*0764*/ 	.word	0x00006e30
        /*0768*/ 	.word	0x0000000a
        /*076c*/ 	.word	0x000000e0
        /*0770*/ 	.short	0x010a
        /*0772*/ 	.byte	0x3f
	.zero		1


	//   ....[107]....
        /*0774*/ 	.word	0x00006f00
        /*0778*/ 	.word	0x00000007
        /*077c*/ 	.word	0x00000000
        /*0780*/ 	.short	0x010a
        /*0782*/ 	.byte	0x3f
	.zero		1


	//   ....[108]....
        /*0784*/ 	.word	0x00006f50
        /*0788*/ 	.word	0x00000009
        /*078c*/ 	.word	0x00000000
        /*0790*/ 	.short	0x010a
        /*0792*/ 	.byte	0x3f
	.zero		1


	//   ....[109]....
        /*0794*/ 	.word	0x00006fa0
        /*0798*/ 	.word	0x00000006
        /*079c*/ 	.word	0x00000000
        /*07a0*/ 	.short	0x010a
        /*07a2*/ 	.byte	0x3f
	.zero		1


	//   ....[110]....
        /*07a4*/ 	.word	0x00006ff0
        /*07a8*/ 	.word	0x00000009
        /*07ac*/ 	.word	0x00000000
        /*07b0*/ 	.short	0x010a
        /*07b2*/ 	.byte	0x3f
	.zero		1


	//   ....[111]....
        /*07b4*/ 	.word	0x00007040
        /*07b8*/ 	.word	0x00000006
        /*07bc*/ 	.word	0x00000000
        /*07c0*/ 	.short	0x010a
        /*07c2*/ 	.byte	0x3f
	.zero		1


	//   ....[112]....
        /*07c4*/ 	.word	0x00007090
        /*07c8*/ 	.word	0x00000009
        /*07cc*/ 	.word	0x00000000
        /*07d0*/ 	.short	0x010a
        /*07d2*/ 	.byte	0x3f
	.zero		1


	//   ....[113]....
        /*07d4*/ 	.word	0x000070e0
        /*07d8*/ 	.word	0x00000006
        /*07dc*/ 	.word	0x00000000
        /*07e0*/ 	.short	0x010a
        /*07e2*/ 	.byte	0x3f
	.zero		1


	//   ....[114]....
        /*07e4*/ 	.word	0x00007130
        /*07e8*/ 	.word	0x00000009
        /*07ec*/ 	.word	0x00000000
        /*07f0*/ 	.short	0x010a
        /*07f2*/ 	.byte	0x3f
	.zero		1


	//   ....[115]....
        /*07f4*/ 	.word	0x00007180
        /*07f8*/ 	.word	0x00000006
        /*07fc*/ 	.word	0x00000000
        /*0800*/ 	.short	0x010a
        /*0802*/ 	.byte	0x3f
	.zero		1


	//   ....[116]....
        /*0804*/ 	.word	0x000071d0
        /*0808*/ 	.word	0x00000009
        /*080c*/ 	.word	0x00000000
        /*0810*/ 	.short	0x010a
        /*0812*/ 	.byte	0x3f
	.zero		1


	//   ....[117]....
        /*0814*/ 	.word	0x00007220
        /*0818*/ 	.word	0x00000006
        /*081c*/ 	.word	0x00000000
        /*0820*/ 	.short	0x010a
        /*0822*/ 	.byte	0x3f
	.zero		1


	//   ....[118]....
        /*0824*/ 	.word	0x00007270
        /*0828*/ 	.word	0x00000009
        /*082c*/ 	.word	0x00000000
        /*0830*/ 	.short	0x010a
        /*0832*/ 	.byte	0x3f
	.zero		1


	//   ....[119]....
        /*0834*/ 	.word	0x000072c0
        /*0838*/ 	.word	0x00000006
        /*083c*/ 	.word	0x00000000
        /*0840*/ 	.short	0x010a
        /*0842*/ 	.byte	0x3f
	.zero		1


	//   ....[120]....
        /*0844*/ 	.word	0x00007310
        /*0848*/ 	.word	0x00000009
        /*084c*/ 	.word	0x00000000
        /*0850*/ 	.short	0x010a
        /*0852*/ 	.byte	0x3f
	.zero		1


	//   ....[121]....
        /*0854*/ 	.word	0x00007360
        /*0858*/ 	.word	0x00000006
        /*085c*/ 	.word	0x00000000
        /*0860*/ 	.short	0x010a
        /*0862*/ 	.byte	0x3f
	.zero		1


	//   ....[122]....
        /*0864*/ 	.word	0x000073b0
        /*0868*/ 	.word	0x00000009
        /*086c*/ 	.word	0x00000000
        /*0870*/ 	.short	0x010a
        /*0872*/ 	.byte	0x3f
	.zero		1


	//   ....[123]....
        /*0874*/ 	.word	0x00007400
        /*0878*/ 	.word	0x00000006
        /*087c*/ 	.word	0x00000000
        /*0880*/ 	.short	0x010a
        /*0882*/ 	.byte	0x3f
	.zero		1


	//   ....[124]....
        /*0884*/ 	.word	0x00007450
        /*0888*/ 	.word	0x00000009
        /*088c*/ 	.word	0x00000000
        /*0890*/ 	.short	0x010a
        /*0892*/ 	.byte	0x3f
	.zero		1


	//   ....[125]....
        /*0894*/ 	.word	0x000074a0
        /*0898*/ 	.word	0x00000006
        /*089c*/ 	.word	0x00000000
        /*08a0*/ 	.short	0x010a
        /*08a2*/ 	.byte	0x3f
	.zero		1


	//   ....[126]....
        /*08a4*/ 	.word	0x000074f0
        /*08a8*/ 	.word	0x00000009
        /*08ac*/ 	.word	0x00000000
        /*08b0*/ 	.short	0x010a
        /*08b2*/ 	.byte	0x3f
	.zero		1


	//   ....[127]....
        /*08b4*/ 	.word	0x00007540
        /*08b8*/ 	.word	0x00000006
        /*08bc*/ 	.word	0x00000000
        /*08c0*/ 	.short	0x010a
        /*08c2*/ 	.byte	0x3f
	.zero		1


	//   ....[128]....
        /*08c4*/ 	.word	0x00007590
        /*08c8*/ 	.word	0x00000009
        /*08cc*/ 	.word	0x00000000
        /*08d0*/ 	.short	0x010a
        /*08d2*/ 	.byte	0x3f
	.zero		1


	//   ....[129]....
        /*08d4*/ 	.word	0x000075e0
        /*08d8*/ 	.word	0x00000006
        /*08dc*/ 	.word	0x00000000
        /*08e0*/ 	.short	0x010a
        /*08e2*/ 	.byte	0x3f
	.zero		1


	//   ....[130]....
        /*08e4*/ 	.word	0x00007630
        /*08e8*/ 	.word	0x00000009
        /*08ec*/ 	.word	0x00000000
        /*08f0*/ 	.short	0x010a
        /*08f2*/ 	.byte	0x3f
	.zero		1


	//   ....[131]....
        /*08f4*/ 	.word	0x00007680
        /*08f8*/ 	.word	0x00000006
        /*08fc*/ 	.word	0x00000000
        /*0900*/ 	.short	0x010a
        /*0902*/ 	.byte	0x3f
	.zero		1


	//   ....[132]....
        /*0904*/ 	.word	0x000076d0
        /*0908*/ 	.word	0x00000009
        /*090c*/ 	.word	0x00000000
        /*0910*/ 	.short	0x010a
        /*0912*/ 	.byte	0x3f
	.zero		1


	//   ....[133]....
        /*0914*/ 	.word	0x00007720
        /*0918*/ 	.word	0x00000006
        /*091c*/ 	.word	0x00000000
        /*0920*/ 	.short	0x010a
        /*0922*/ 	.byte	0x3f
	.zero		1


	//----- nvinfo : EIATTR_NUM_MBARRIERS
	.align		4
.L_37:
        /*0924*/ 	.byte	0x03, 0x38
        /*0926*/ 	.short	0x003e


	//----- nvinfo : EIATTR_EXIT_INSTR_OFFSETS
	.align		4
        /*0928*/ 	.byte	0x04, 0x1c
        /*092a*/ 	.short	(.L_39 - .L_38)


	//   ....[0]....
.L_38:
        /*092c*/ 	.word	0x00001720


	//   ....[1]....
        /*0930*/ 	.word	0x00001780


	//   ....[2]....
        /*0934*/ 	.word	0x00004d80


	//   ....[3]....
        /*0938*/ 	.word	0x00004db0


	//   ....[4]....
        /*093c*/ 	.word	0x00006c50


	//----- nvinfo : EIATTR_MAX_THREADS
	.align		4
.L_39:
        /*0940*/ 	.byte	0x04, 0x05
        /*0942*/ 	.short	(.L_41 - .L_40)
.L_40:
        /*0944*/ 	.word	0x00000180
        /*0948*/ 	.word	0x00000001
        /*094c*/ 	.word	0x00000001


	//----- nvinfo : EIATTR_CRS_STACK_SIZE
	.align		4
.L_41:
        /*0950*/ 	.byte	0x04, 0x1e
        /*0952*/ 	.short	(.L_43 - .L_42)
.L_42:
        /*0954*/ 	.word	0x00000000


	//----- nvinfo : EIATTR_CBANK_PARAM_SIZE
	.align		4
.L_43:
        /*0958*/ 	.byte	0x03, 0x19
        /*095a*/ 	.short	0x0470


	//----- nvinfo : EIATTR_PARAM_CBANK
	.align		4
        /*095c*/ 	.byte	0x04, 0x0a
        /*095e*/ 	.short	(.L_45 - .L_44)
	.align		4
.L_44:
        /*0960*/ 	.word	index@(.nv.constant0._ZN7cutlass13device_kernelINS_4gemm6kernel13GemmUniversalIN4cute5tupleIJiiiiEEENS1_10collective13CollectiveMmaINS1_34MainloopSm90TmaGmmaWarpSpecializedILi28ENS5_IJNS4_1CILi2EEESB_NSA_ILi1EEEEEENS1_32KernelTmaWarpSpecializedPingpongEEENS5_IJNSA_ILi64EEESG_NSA_ILi32EEEEEENS_6half_tENS5_IJlSC_lEEESJ_SK_NS4_8TiledMMAINS4_8MMA_AtomIJNS4_4SM904GMMA25MMA_64x64x16_F32F16F16_SSILNSO_5MajorE0ELSQ_0ELNSO_7ScaleInE1ELSR_1EEEEEENS4_6LayoutINS5_IJSC_SC_SC_EEENS5_IJNSA_ILi0EEESW_SW_EEEEENS5_IJNS4_10UnderscoreESZ_SZ_EEEEENS4_23SM90_TMA_LOAD_MULTICASTENS4_14ComposedLayoutINS4_7SwizzleILi2ELi4ELi3EEENS4_18smem_ptr_flag_bitsILi16EEENSU_INS5_IJNSA_ILi8EEESH_EEENS5_IJSH_SC_EEEEEEEvNS4_8identityES12_S1C_vS1D_EENS_8epilogue10collective6detail29Sm90TmaWarpSpecializedAdapterINS1G_15DefaultEpilogueISJ_SK_SK_NS1F_6thread17LinearCombinationISJ_Li1EffLNS1K_9ScaleType4KindE0ELNS_15FloatRoundStyleE2ESJ_EENS1_15EpilogueDefaultEEEEEvvEEEEvNT_6ParamsE)
        /*0964*/ 	.short	0x0210
        /*0966*/ 	.short	0x0470


	//----- nvinfo : EIATTR_SW_WAR
	.align		4
.L_45:
        /*0968*/ 	.byte	0x04, 0x36
        /*096a*/ 	.short	(.L_47 - .L_46)
.L_46:
        /*096c*/ 	.word	0x00000008
.L_47:


//--------------------- .nv.callgraph             --------------------------
	.section	.nv.callgraph,"",@"SHT_CUDA_CALLGRAPH"
	.align	4
	.sectionentsize	8
	.align		4
        /*0000*/ 	.word	0x00000000
	.align		4
        /*0004*/ 	.word	0xffffffff
	.align		4
        /*0008*/ 	.word	index@(_ZN7cutlass13device_kernelINS_4gemm6kernel13GemmUniversalIN4cute5tupleIJiiiiEEENS1_10collective13CollectiveMmaINS1_34MainloopSm90TmaGmmaWarpSpecializedILi28ENS5_IJNS4_1CILi2EEESB_NSA_ILi1EEEEEENS1_32KernelTmaWarpSpecializedPingpongEEENS5_IJNSA_ILi64EEESG_NSA_ILi32EEEEEENS_6half_tENS5_IJlSC_lEEESJ_SK_NS4_8TiledMMAINS4_8MMA_AtomIJNS4_4SM904GMMA25MMA_64x64x16_F32F16F16_SSILNSO_5MajorE0ELSQ_0ELNSO_7ScaleInE1ELSR_1EEEEEENS4_6LayoutINS5_IJSC_SC_SC_EEENS5_IJNSA_ILi0EEESW_SW_EEEEENS5_IJNS4_10UnderscoreESZ_SZ_EEEEENS4_23SM90_TMA_LOAD_MULTICASTENS4_14ComposedLayoutINS4_7SwizzleILi2ELi4ELi3EEENS4_18smem_ptr_flag_bitsILi16EEENSU_INS5_IJNSA_ILi8EEESH_EEENS5_IJSH_SC_EEEEEEEvNS4_8identityES12_S1C_vS1D_EENS_8epilogue10collective6detail29Sm90TmaWarpSpecializedAdapterINS1G_15DefaultEpilogueISJ_SK_SK_NS1F_6thread17LinearCombinationISJ_Li1EffLNS1K_9ScaleType4KindE0ELNS_15FloatRoundStyleE2ESJ_EENS1_15EpilogueDefaultEEEEEvvEEEEvNT_6ParamsE)
	.align		4
        /*000c*/ 	.word	index@(__assertfail)
	.align		4
        /*0010*/ 	.word	0x00000000
	.align		4
        /*0014*/ 	.word	0xfffffffe
	.align		4
        /*0018*/ 	.word	0x00000000
	.align		4
        /*001c*/ 	.word	0xfffffffd
	.align		4
        /*0020*/ 	.word	0x00000000
	.align		4
        /*0024*/ 	.word	0xfffffffc


//--------------------- .nv.constant4             --------------------------
	.section	.nv.constant4,"a",@progbits
	.align	8
	.align		8
.nv.constant4:
        /*0000*/ 	.dword	__assertfail
	.align		8
        /*0008*/ 	.dword	__unnamed_1
	.align		8
        /*0010*/ 	.dword	_ZN39_INTERNAL_56a52024_4_k_cu_3b321f20_34174cuda3std3__45__cpo5beginE
	.align		8
        /*0018*/ 	.dword	_ZN39_INTERNAL_56a52024_4_k_cu_3b321f20_34174cuda3std3__45__cpo3endE
	.align		8
        /*0020*/ 	.dword	_ZN39_INTERNAL_56a52024_4_k_cu_3b321f20_34174cuda3std3__45__cpo6cbeginE
	.align		8
        /*0028*/ 	.dword	_ZN39_INTERNAL_56a52024_4_k_cu_3b321f20_34174cuda3std3__45__cpo4cendE
	.align		8
        /*0030*/ 	.dword	_ZN39_INTERNAL_56a52024_4_k_cu_3b321f20_34174cuda3std3__441_GLOBAL__N__56a52024_4_k_cu_3b321f20_34176ignoreE
	.align		8
        /*0038*/ 	.dword	_ZN39_INTERNAL_56a52024_4_k_cu_3b321f20_34174cuda3std3__419piecewise_constructE
	.align		8
        /*0040*/ 	.dword	_ZN39_INTERNAL_56a52024_4_k_cu_3b321f20_34174cuda3std3__48in_placeE
	.align		8
        /*0048*/ 	.dword	_ZN39_INTERNAL_56a52024_4_k_cu_3b321f20_34174cuda3std6ranges3__45__cpo4swapE
	.align		8
        /*0050*/ 	.dword	_ZN39_INTERNAL_56a52024_4_k_cu_3b321f20_34174cuda3std6ranges3__45__cpo9iter_moveE
	.align		8
        /*0058*/ 	.dword	_ZN39_INTERNAL_56a52024_4_k_cu_3b321f20_34174cute7productE
	.align		8
        /*0060*/ 	.dword	_ZN39_INTERNAL_56a52024_4_k_cu_3b321f20_34174cute1_E
	.align		8
        /*0068*/ 	.dword	$str$22
	.align		8
        /*0070*/ 	.dword	$str$23


//--------------------- .text._ZN7cutlass13device_kernelINS_4gemm6kernel13GemmUniversalIN4cute5tupleIJiiiiEEENS1_10collective13CollectiveMmaINS1_34MainloopSm90TmaGmmaWarpSpecializedILi28ENS5_IJNS4_1CILi2EEESB_NSA_ILi1EEEEEENS1_32KernelTmaWarpSpecializedPingpongEEENS5_IJNSA_ILi64EEESG_NSA_ILi32EEEEEENS_6half_tENS5_IJlSC_lEEESJ_SK_NS4_8TiledMMAINS4_8MMA_AtomIJNS4_4SM904GMMA25MMA_64x64x16_F32F16F16_SSILNSO_5MajorE0ELSQ_0ELNSO_7ScaleInE1ELSR_1EEEEEENS4_6LayoutINS5_IJSC_SC_SC_EEENS5_IJNSA_ILi0EEESW_SW_EEEEENS5_IJNS4_10UnderscoreESZ_SZ_EEEEENS4_23SM90_TMA_LOAD_MULTICASTENS4_14ComposedLayoutINS4_7SwizzleILi2ELi4ELi3EEENS4_18smem_ptr_flag_bitsILi16EEENSU_INS5_IJNSA_ILi8EEESH_EEENS5_IJSH_SC_EEEEEEEvNS4_8identityES12_S1C_vS1D_EENS_8epilogue10collective6detail29Sm90TmaWarpSpecializedAdapterINS1G_15DefaultEpilogueISJ_SK_SK_NS1F_6thread17LinearCombinationISJ_Li1EffLNS1K_9ScaleType4KindE0ELNS_15FloatRoundStyleE2ESJ_EENS1_15EpilogueDefaultEEEEEvvEEEEvNT_6ParamsE --------------------------
	.section	.text._ZN7cutlass13device_kernelINS_4gemm6kernel13GemmUniversalIN4cute5tupleIJiiiiEEENS1_10collective13CollectiveMmaINS1_34MainloopSm90TmaGmmaWarpSpecializedILi28ENS5_IJNS4_1CILi2EEESB_NSA_ILi1EEEEEENS1_32KernelTmaWarpSpecializedPingpongEEENS5_IJNSA_ILi64EEESG_NSA_ILi32EEEEEENS_6half_tENS5_IJlSC_lEEESJ_SK_NS4_8TiledMMAINS4_8MMA_AtomIJNS4_4SM904GMMA25MMA_64x64x16_F32F16F16_SSILNSO_5MajorE0ELSQ_0ELNSO_7ScaleInE1ELSR_1EEEEEENS4_6LayoutINS5_IJSC_SC_SC_EEENS5_IJNSA_ILi0EEESW_SW_EEEEENS5_IJNS4_10UnderscoreESZ_SZ_EEEEENS4_23SM90_TMA_LOAD_MULTICASTENS4_14ComposedLayoutINS4_7SwizzleILi2ELi4ELi3EEENS4_18smem_ptr_flag_bitsILi16EEENSU_INS5_IJNSA_ILi8EEESH_EEENS5_IJSH_SC_EEEEEEEvNS4_8identityES12_S1C_vS1D_EENS_8epilogue10collective6detail29Sm90TmaWarpSpecializedAdapterINS1G_15DefaultEpilogueISJ_SK_SK_NS1F_6thread17LinearCombinationISJ_Li1EffLNS1K_9ScaleType4KindE0ELNS_15FloatRoundStyleE2ESJ_EENS1_15EpilogueDefaultEEEEEvvEEEEvNT_6ParamsE,"ax",@progbits
	.align	128
.text._ZN7cutlass13device_kernelINS_4gemm6kernel13GemmUniversalIN4cute5tupleIJiiiiEEENS1_10collective13CollectiveMmaINS1_34MainloopSm90TmaGmmaWarpSpecializedILi28ENS5_IJNS4_1CILi2EEESB_NSA_ILi1EEEEEENS1_32KernelTmaWarpSpecializedPingpongEEENS5_IJNSA_ILi64EEESG_NSA_ILi32EEEEEENS_6half_tENS5_IJlSC_lEEESJ_SK_NS4_8TiledMMAINS4_8MMA_AtomIJNS4_4SM904GMMA25MMA_64x64x16_F32F16F16_SSILNSO_5MajorE0ELSQ_0ELNSO_7ScaleInE1ELSR_1EEEEEENS4_6LayoutINS5_IJSC_SC_SC_EEENS5_IJNSA_ILi0EEESW_SW_EEEEENS5_IJNS4_10UnderscoreESZ_SZ_EEEEENS4_23SM90_TMA_LOAD_MULTICASTENS4_14ComposedLayoutINS4_7SwizzleILi2ELi4ELi3EEENS4_18smem_ptr_flag_bitsILi16EEENSU_INS5_IJNSA_ILi8EEESH_EEENS5_IJSH_SC_EEEEEEEvNS4_8identityES12_S1C_vS1D_EENS_8epilogue10collective6detail29Sm90TmaWarpSpecializedAdapterINS1G_15DefaultEpilogueISJ_SK_SK_NS1F_6thread17LinearCombinationISJ_Li1EffLNS1K_9ScaleType4KindE0ELNS_15FloatRoundStyleE2ESJ_EENS1_15EpilogueDefaultEEEEEvvEEEEvNT_6ParamsE:
        .type           _ZN7cutlass13device_kernelINS_4gemm6kernel13GemmUniversalIN4cute5tupleIJiiiiEEENS1_10collective13CollectiveMmaINS1_34MainloopSm90TmaGmmaWarpSpecializedILi28ENS5_IJNS4_1CILi2EEESB_NSA_ILi1EEEEEENS1_32KernelTmaWarpSpecializedPingpongEEENS5_IJNSA_ILi64EEESG_NSA_ILi32EEEEEENS_6half_tENS5_IJlSC_lEEESJ_SK_NS4_8TiledMMAINS4_8MMA_AtomIJNS4_4SM904GMMA25MMA_64x64x16_F32F16F16_SSILNSO_5MajorE0ELSQ_0ELNSO_7ScaleInE1ELSR_1EEEEEENS4_6LayoutINS5_IJSC_SC_SC_EEENS5_IJNSA_ILi0EEESW_SW_EEEEENS5_IJNS4_10UnderscoreESZ_SZ_EEEEENS4_23SM90_TMA_LOAD_MULTICASTENS4_14ComposedLayoutINS4_7SwizzleILi2ELi4ELi3EEENS4_18smem_ptr_flag_bitsILi16EEENSU_INS5_IJNSA_ILi8EEESH_EEENS5_IJSH_SC_EEEEEEEvNS4_8identityES12_S1C_vS1D_EENS_8epilogue10collective6detail29Sm90TmaWarpSpecializedAdapterINS1G_15DefaultEpilogueISJ_SK_SK_NS1F_6thread17LinearCombinationISJ_Li1EffLNS1K_9ScaleType4KindE0ELNS_15FloatRoundStyleE2ESJ_EENS1_15EpilogueDefaultEEEEEvvEEEEvNT_6ParamsE,@function
        .size           _ZN7cutlass13device_kernelINS_4gemm6kernel13GemmUniversalIN4cute5tupleIJiiiiEEENS1_10collective13CollectiveMmaINS1_34MainloopSm90TmaGmmaWarpSpecializedILi28ENS5_IJNS4_1CILi2EEESB_NSA_ILi1EEEEEENS1_32KernelTmaWarpSpecializedPingpongEEENS5_IJNSA_ILi64EEESG_NSA_ILi32EEEEEENS_6half_tENS5_IJlSC_lEEESJ_SK_NS4_8TiledMMAINS4_8MMA_AtomIJNS4_4SM904GMMA25MMA_64x64x16_F32F16F16_SSILNSO_5MajorE0ELSQ_0ELNSO_7ScaleInE1ELSR_1EEEEEENS4_6LayoutINS5_IJSC_SC_SC_EEENS5_IJNSA_ILi0EEESW_SW_EEEEENS5_IJNS4_10UnderscoreESZ_SZ_EEEEENS4_23SM90_TMA_LOAD_MULTICASTENS4_14ComposedLayoutINS4_7SwizzleILi2ELi4ELi3EEENS4_18smem_ptr_flag_bitsILi16EEENSU_INS5_IJNSA_ILi8EEESH_EEENS5_IJSH_SC_EEEEEEEvNS4_8identityES12_S1C_vS1D_EENS_8epilogue10collective6detail29Sm90TmaWarpSpecializedAdapterINS1G_15DefaultEpilogueISJ_SK_SK_NS1F_6thread17LinearCombinationISJ_Li1EffLNS1K_9ScaleType4KindE0ELNS_15FloatRoundStyleE2ESJ_EENS1_15EpilogueDefaultEEEEEvvEEEEvNT_6ParamsE,(.L_x_186 - _ZN7cutlass13device_kernelINS_4gemm6kernel13GemmUniversalIN4cute5tupleIJiiiiEEENS1_10collective13CollectiveMmaINS1_34MainloopSm90TmaGmmaWarpSpecializedILi28ENS5_IJNS4_1CILi2EEESB_NSA_ILi1EEEEEENS1_32KernelTmaWarpSpecializedPingpongEEENS5_IJNSA_ILi64EEESG_NSA_ILi32EEEEEENS_6half_tENS5_IJlSC_lEEESJ_SK_NS4_8TiledMMAINS4_8MMA_AtomIJNS4_4SM904GMMA25MMA_64x64x16_F32F16F16_SSILNSO_5MajorE0ELSQ_0ELNSO_7ScaleInE1ELSR_1EEEEEENS4_6LayoutINS5_IJSC_SC_SC_EEENS5_IJNSA_ILi0EEESW_SW_EEEEENS5_IJNS4_10UnderscoreESZ_SZ_EEEEENS4_23SM90_TMA_LOAD_MULTICASTENS4_14ComposedLayoutINS4_7SwizzleILi2ELi4ELi3EEENS4_18smem_ptr_flag_bitsILi16EEENSU_INS5_IJNSA_ILi8EEESH_EEENS5_IJSH_SC_EEEEEEEvNS4_8identityES12_S1C_vS1D_EENS_8epilogue10collective6detail29Sm90TmaWarpSpecializedAdapterINS1G_15DefaultEpilogueISJ_SK_SK_NS1F_6thread17LinearCombinationISJ_Li1EffLNS1K_9ScaleType4KindE0ELNS_15FloatRoundStyleE2ESJ_EENS1_15EpilogueDefaultEEEEEvvEEEEvNT_6ParamsE)
        .other          _ZN7cutlass13device_kernelINS_4gemm6kernel13GemmUniversalIN4cute5tupleIJiiiiEEENS1_10collective13CollectiveMmaINS1_34MainloopSm90TmaGmmaWarpSpecializedILi28ENS5_IJNS4_1CILi2EEESB_NSA_ILi1EEEEEENS1_32KernelTmaWarpSpecializedPingpongEEENS5_IJNSA_ILi64EEESG_NSA_ILi32EEEEEENS_6half_tENS5_IJlSC_lEEESJ_SK_NS4_8TiledMMAINS4_8MMA_AtomIJNS4_4SM904GMMA25MMA_64x64x16_F32F16F16_SSILNSO_5MajorE0ELSQ_0ELNSO_7ScaleInE1ELSR_1EEEEEENS4_6LayoutINS5_IJSC_SC_SC_EEENS5_IJNSA_ILi0EEESW_SW_EEEEENS5_IJNS4_10UnderscoreESZ_SZ_EEEEENS4_23SM90_TMA_LOAD_MULTICASTENS4_14ComposedLayoutINS4_7SwizzleILi2ELi4ELi3EEENS4_18smem_ptr_flag_bitsILi16EEENSU_INS5_IJNSA_ILi8EEESH_EEENS5_IJSH_SC_EEEEEEEvNS4_8identityES12_S1C_vS1D_EENS_8epilogue10collective6detail29Sm90TmaWarpSpecializedAdapterINS1G_15DefaultEpilogueISJ_SK_SK_NS1F_6thread17LinearCombinationISJ_Li1EffLNS1K_9ScaleType4KindE0ELNS_15FloatRoundStyleE2ESJ_EENS1_15EpilogueDefaultEEEEEvvEEEEvNT_6ParamsE,@"STO_CUDA_ENTRY STV_DEFAULT"
_ZN7cutlass13device_kernelINS_4gemm6kernel13GemmUniversalIN4cute5tupleIJiiiiEEENS1_10collective13CollectiveMmaINS1_34MainloopSm90TmaGmmaWarpSpecializedILi28ENS5_IJNS4_1CILi2EEESB_NSA_ILi1EEEEEENS1_32KernelTmaWarpSpecializedPingpongEEENS5_IJNSA_ILi64EEESG_NSA_ILi32EEEEEENS_6half_tENS5_IJlSC_lEEESJ_SK_NS4_8TiledMMAINS4_8MMA_AtomIJNS4_4SM904GMMA25MMA_64x64x16_F32F16F16_SSILNSO_5MajorE0ELSQ_0ELNSO_7ScaleInE1ELSR_1EEEEEENS4_6LayoutINS5_IJSC_SC_SC_EEENS5_IJNSA_ILi0EEESW_SW_EEEEENS5_IJNS4_10UnderscoreESZ_SZ_EEEEENS4_23SM90_TMA_LOAD_MULTICASTENS4_14ComposedLayoutINS4_7SwizzleILi2ELi4ELi3EEENS4_18smem_ptr_flag_bitsILi16EEENSU_INS5_IJNSA_ILi8EEESH_EEENS5_IJSH_SC_EEEEEEEvNS4_8identityES12_S1C_vS1D_EENS_8epilogue10collective6detail29Sm90TmaWarpSpecializedAdapterINS1G_15DefaultEpilogueISJ_SK_SK_NS1F_6thread17LinearCombinationISJ_Li1EffLNS1K_9ScaleType4KindE0ELNS_15FloatRoundStyleE2ESJ_EENS1_15EpilogueDefaultEEEEEvvEEEEvNT_6ParamsE:
[----:B------:R-:W0:Y:S02]  /*0000*/  LDC R1, c[0x0][0x28] ;  /* 0x00000a00ff017b82 */ /* 0x000e240000000800 */
[----:B0-----:R-:W-:Y:S01]  /*0010*/  VIADD R1, R1, 0xfffffff8 ;  /* 0xfffffff801017836 */ /* 0x001fe20000000000 */
[----:B------:R-:W0:Y:S01]  /*0020*/  S2R R4, SR_TID.X ;  /* 0x0000000000047919 */ /* 0x000e220000002100 */
[----:B------:R-:W-:Y:S01]  /*0030*/  ELECT P0, URZ, PT ;  /* 0x00000000003f782f */ /* 0x000fe20003800000 */
[----:B------:R-:W-:Y:S01]  /*0040*/  BSSY B0, `(.L_x_0) ;  /* 0x000000f000007945 */ /* 0x000fe20003800000 */
[--C-:B0-----:R-:W-:Y:S02]  /*0050*/  SHF.R.U32.HI R2, RZ, 0x5, R4.reuse ;  /* 0x00000005ff027819 */ /* 0x101fe40000011604 */
[----:B------:R-:W-:-:S03]  /*0060*/  SHF.R.U32.HI R7, RZ, 0x7, R4 ;  /* 0x00000007ff077819 */ /* 0x000fc60000011604 */
[----:B------:R-:W0:Y:S04]  /*0070*/  SHFL.IDX PT, R5, R2, RZ, 0x1f ;  /* 0x00001fff02057589 */ /* 0x000e2800000e0000 */
[----:B------:R1:W2:Y:S01]  /*0080*/  SHFL.IDX PT, R10, R7, RZ, 0x1f ;  /* 0x00001fff070a7589 */ /* 0x0002a200000e0000 */
[----:B0-----:R-:W-:-:S13]  /*0090*/  ISETP.NE.OR P0, PT, R5, RZ, !P0 ;  /* 0x000000ff0500720c */ /* 0x001fda0004705670 */
[----:B-12---:R-:W-:Y:S05]  /*00a0*/  @P0 BRA `(.L_x_1) ;  /* 0x0000000000200947 */ /* 0x006fea0003800000 */
[----:B------:R-:W-:Y:S02]  /*00b0*/  ULDC.64 UR4, c[0x0][0x198] ;  /* 0x0000660000047ab9 */ /* 0x000fe40000000a00 */
[----:B------:R-:W-:Y:S02]  /*00c0*/  UIADD3 UR6, UP0, UR4, 0xf0, URZ ;  /* 0x000000f004067890 */ /* 0x000fe4000ff1e03f */
[----:B------:R-:W-:Y:S02]  /*00d0*/  UIADD3 UR4, UP1, UR4, 0x1f0, URZ ;  /* 0x000001f004047890 */ /* 0x000fe4000ff3e03f */
[----:B------:R-:W-:Y:S02]  /*00e0*/  UIADD3.X UR7, URZ, UR5, URZ, UP0, !UPT ;  /* 0x000000053f077290 */ /* 0x000fe400087fe43f */
[----:B------:R-:W-:-:S07]  /*00f0*/  UIADD3.X UR5, URZ, UR5, URZ, UP1, !UPT ;  /* 0x000000053f057290 */ /* 0x000fce0008ffe43f */
[----:B------:R0:W-:Y:S02]  /*0100*/  UTMACCTL.PF [UR6] ;  /* 0x00000000060079b9 */ /* 0x0001e40008040000 */
[----:B------:R0:W-:Y:S02]  /*0110*/  UTMACCTL.PF [UR4] ;  /* 0x00000000040079b9 */ /* 0x0001e40008040000 */
[----:B0-----:R-:W-:Y:S01]  /*0120*/  NOP ;  /* 0x0000000000007918 */ /* 0x001fe20000000000 */
.L_x_1:
[----:B------:R-:W-:Y:S05]  /*0130*/  BSYNC B0 ;  /* 0x0000000000007941 */ /* 0x000fea0003800000 */
.L_x_0:
[----:B------:R-:W0:Y:S01]  /*0140*/  SHFL.IDX PT, R8, R2, RZ, 0x1f ;  /* 0x00001fff02087589 */ /* 0x000e2200000e0000 */
[----:B------:R-:W-:-:S04]  /*0150*/  SHF.R.S32.HI R3, RZ, 0x1f, R4 ;  /* 0x0000001fff037819 */ /* 0x000fc80000011404 */
[----:B------:R-:W-:Y:S02]  /*0160*/  LEA.HI R3, R3, R4, RZ, 0x7 ;  /* 0x0000000403037211 */ /* 0x000fe400078f38ff */
[----:B0-----:R-:W-:-:S13]  /*0170*/  ISETP.NE.AND P0, PT, R8, RZ, PT ;  /* 0x000000ff0800720c */ /* 0x001fda0003f05270 */
[----:B------:R-:W-:Y:S05]  /*0180*/  @P0 BRA `(.L_x_2) ;  /* 0x0000000400240947 */ /* 0x000fea0003800000 */
[----:B------:R-:W-:Y:S01]  /*0190*/  ELECT P0, URZ, PT ;  /* 0x00000000003f782f */ /* 0x000fe20003800000 */
[----:B------:R-:W-:-:S12]  /*01a0*/  BSSY B0, `(.L_x_2) ;  /* 0x0000047000007945 */ /* 0x000fd80003800000 */
[----:B------:R-:W-:Y:S05]  /*01b0*/  @!P0 BRA `(.L_x_3) ;  /* 0x0000000400148947 */ /* 0x000fea0003800000 */
[----:B------:R-:W0:Y:S01]  /*01c0*/  S2UR UR8, SR_CgaCtaId ;  /* 0x00000000000879c3 */ /* 0x000e220000008800 */
[----:B------:R-:W-:Y:S01]  /*01d0*/  UMOV UR4, 0x400 ;  /* 0x0000040000047882 */ /* 0x000fe20000000000 */
[----:B------:R-:W-:Y:S01]  /*01e0*/  UMOV UR5, 0x1 ;  /* 0x0000000100057882 */ /* 0x000fe20000000000 */
[----:B------:R-:W-:Y:S02]  /*01f0*/  UMOV UR6, 0x3 ;  /* 0x0000000300067882 */ /* 0x000fe40000000000 */
[----:B------:R-:W-:-:S04]  /*0200*/  UIADD3 UR6, -UR6, 0x100000, URZ ;  /* 0x0010000006067890 */ /* 0x000fc8000fffe13f */
[----:B------:R-:W-:Y:S02]  /*0210*/  USHF.L.U32 UR7, UR6, 0xb, URZ ;  /* 0x0000000b06077899 */ /* 0x000fe4000800063f */
[----:B------:R-:W-:Y:S02]  /*0220*/  USHF.L.U32 UR6, UR6, 0x1, URZ ;  /* 0x0000000106067899 */ /* 0x000fe4000800063f */
[----:B0-----:R-:W-:Y:S02]  /*0230*/  ULEA UR8, UR8, UR4, 0x18 ;  /* 0x0000000408087291 */ /* 0x001fe4000f8ec03f */
[----:B------:R-:W-:-:S04]  /*0240*/  UIADD3 UR4, -UR5, 0x100000, URZ ;  /* 0x0010000005047890 */ /* 0x000fc8000fffe13f */
[----:B------:R-:W-:Y:S02]  /*0250*/  USHF.L.U32 UR5, UR4, 0xb, URZ ;  /* 0x0000000b04057899 */ /* 0x000fe4000800063f */
[----:B------:R-:W-:Y:S01]  /*0260*/  USHF.L.U32 UR4, UR4, 0x1, URZ ;  /* 0x0000000104047899 */ /* 0x000fe2000800063f */
[----:B------:R-:W0:Y:S11]  /*0270*/  FENCE.VIEW.ASYNC.S ;  /* 0x00000000000073c6 */ /* 0x000e360000000000 */
[----:B0-----:R0:W1:Y:S01]  /*0280*/  SYNCS.EXCH.64 URZ, [UR8], UR4 ;  /* 0x00000004083f75b2 */ /* 0x0010620008000100 */
[----:B------:R0:W2:Y:S01]  /*0290*/  SYNCS.EXCH.64 URZ, [UR8+0xe0], UR6 ;  /* 0x0000e006083f75b2 */ /* 0x0000a20008000100 */
[----:B------:R0:W3:Y:S01]  /*02a0*/  SYNCS.EXCH.64 URZ, [UR8+0x8], UR4 ;  /* 0x00000804083f75b2 */ /* 0x0000e20008000100 */
[----:B------:R0:W4:Y:S01]  /*02b0*/  SYNCS.EXCH.64 URZ, [UR8+0xe8], UR6 ;  /* 0x0000e806083f75b2 */ /* 0x0001220008000100 */
[----:B------:R0:W0:Y:S01]  /*02c0*/  SYNCS.EXCH.64 URZ, [UR8+0x10], UR4 ;  /* 0x00001004083f75b2 */ /* 0x0000220008000100 */
        /* <DEDUP_REMOVED lines=51> */
[----:B-1234-:R-:W-:Y:S01]  /*0600*/  NOP ;  /* 0x0000000000007918 */ /* 0x01efe20000000000 */
.L_x_3:
[----:B0-----:R-:W-:Y:S05]  /*0610*/  BSYNC B0 ;  /* 0x0000000000007941 */ /* 0x001fea0003800000 */
.L_x_2:
[----:B------:R-:W0:Y:S01]  /*0620*/  SHFL.IDX PT, R13, R2, RZ, 0x1f ;  /* 0x00001fff020d7589 */ /* 0x000e2200000e0000 */
[----:B------:R-:W1:Y:S01]  /*0630*/  S2UR UR12, SR_CTAID.X ;  /* 0x00000000000c79c3 */ /* 0x000e620000002500 */
[----:B------:R-:W-:Y:S02]  /*0640*/  LOP3.LUT R3, R3, 0xffffff80, RZ, 0xc0, !PT ;  /* 0xffffff8003037812 */ /* 0x000fe400078ec0ff */
[----:B------:R-:W-:Y:S01]  /*0650*/  ELECT P0, URZ, PT ;  /* 0x00000000003f782f */ /* 0x000fe20003800000 */
[----:B------:R2:W3:Y:S01]  /*0660*/  SHFL.IDX PT, R12, R2, RZ, 0x1f ;  /* 0x00001fff020c7589 */ /* 0x0004e200000e0000 */
[----:B------:R-:W-:Y:S01]  /*0670*/  ELECT P1, URZ, PT ;  /* 0x00000000003f782f */ /* 0x000fe20003820000 */
[----:B------:R-:W-:Y:S01]  /*0680*/  NOP ;  /* 0x0000000000007918 */ /* 0x000fe20000000000 */
[----:B------:R-:W-:Y:S01]  /*0690*/  IMAD.IADD R3, R4, 0x1, -R3 ;  /* 0x0000000104037824 */ /* 0x000fe200078e0a03 */
[----:B------:R-:W4:Y:S01]  /*06a0*/  S2R R6, SR_CTAID.Y ;  /* 0x0000000000067919 */ /* 0x000f220000002600 */
[----:B------:R-:W-:Y:S01]  /*06b0*/  ULDC UR4, c[0x0][0x150] ;  /* 0x0000540000047ab9 */ /* 0x000fe20000000800 */
[----:B------:R-:W5:Y:S01]  /*06c0*/  LDC R14, c[0x0][0x144] ;  /* 0x00005100ff0e7b82 */ /* 0x000f620000000800 */
[----:B------:R-:W-:Y:S01]  /*06d0*/  UMOV UR11, 0x80 ;  /* 0x00000080000b7882 */ /* 0x000fe20000000000 */
[----:B------:R-:W-:Y:S01]  /*06e0*/  SHF.R.S32.HI R0, RZ, 0x1f, R3 ;  /* 0x0000001fff007819 */ /* 0x000fe20000011403 */
[----:B------:R-:W-:Y:S01]  /*06f0*/  NOP ;  /* 0x0000000000007918 */ /* 0x000fe20000000000 */
[C---:B------:R-:W-:Y:S01]  /*0700*/  VIADD R35, R10.reuse, 0xffffffff ;  /* 0xffffffff0a237836 */ /* 0x040fe20000000000 */
[----:B------:R-:W-:Y:S01]  /*0710*/  ISETP.NE.AND P4, PT, R10, RZ, PT ;  /* 0x000000ff0a00720c */ /* 0x000fe20003f85270 */
[----:B------:R-:W-:Y:S01]  /*0720*/  IMAD.MOV.U32 R57, RZ, RZ, 0x1 ;  /* 0x00000001ff397424 */ /* 0x000fe200078e00ff */
[----:B------:R-:W-:Y:S01]  /*0730*/  LEA.HI R9, R0, R3, RZ, 0x3 ;  /* 0x0000000300097211 */ /* 0x000fe200078f18ff */
[----:B------:R-:W5:Y:S01]  /*0740*/  LDC R15, c[0x0][0x140] ;  /* 0x00005000ff0f7b82 */ /* 0x000f620000000800 */
[----:B------:R-:W-:-:S02]  /*0750*/  ISETP.GE.U32.AND P6, PT, R35, 0x2, PT ;  /* 0x000000022300780c */ /* 0x000fc40003fc6070 */
[--C-:B------:R-:W-:Y:S02]  /*0760*/  SHF.R.S32.HI R11, RZ, 0x3, R9.reuse ;  /* 0x00000003ff0b7819 */ /* 0x100fe40000011409 */
[----:B--2---:R-:W-:Y:S02]  /*0770*/  SHF.R.S32.HI R2, RZ, 0x1f, R9 ;  /* 0x0000001fff027819 */ /* 0x004fe40000011409 */
[----:B------:R-:W-:Y:S01]  /*0780*/  SHF.R.S32.HI R9, RZ, 0x1f, R8 ;  /* 0x0000001fff097819 */ /* 0x000fe20000011408 */
[----:B------:R-:W2:Y:S01]  /*0790*/  LDC R25, c[0x0][0x148] ;  /* 0x00005200ff197b82 */ /* 0x000ea20000000800 */
[----:B0-----:R-:W-:Y:S02]  /*07a0*/  ISETP.NE.OR P0, PT, R13, RZ, !P0 ;  /* 0x000000ff0d00720c */ /* 0x001fe40004705670 */
[----:B-1----:R-:W-:Y:S02]  /*07b0*/  I2FP.F32.U32 R13, UR12 ;  /* 0x0000000c000d7c45 */ /* 0x002fe40008201000 */
[----:B------:R-:W-:-:S02]  /*07c0*/  LEA.HI R2, R2, R11, RZ, 0x2 ;  /* 0x0000000b02027211 */ /* 0x000fc400078f10ff */
[----:B------:R-:W-:Y:S01]  /*07d0*/  LEA.HI R9, R9, R8, RZ, 0x2 ;  /* 0x0000000809097211 */ /* 0x000fe200078f10ff */
[----:B------:R-:W-:Y:S01]  /*07e0*/  FMUL R13, R13, UR4 ;  /* 0x000000040d0d7c20 */ /* 0x000fe20008400000 */
[----:B---3--:R-:W-:Y:S01]  /*07f0*/  ISETP.NE.OR P1, PT, R12, RZ, !P1 ;  /* 0x000000ff0c00720c */ /* 0x008fe20004f25670 */
[----:B------:R-:W-:Y:S01]  /*0800*/  ULDC UR4, c[0x0][0x154] ;  /* 0x0000550000047ab9 */ /* 0x000fe20000000800 */
[----:B------:R-:W-:Y:S02]  /*0810*/  LOP3.LUT R12, R2, 0xfffffffc, RZ, 0xc0, !PT ;  /* 0xfffffffc020c7812 */ /* 0x000fe400078ec0ff */
[----:B------:R-:W-:Y:S01]  /*0820*/  LOP3.LUT R9, R9, 0x3ffffffc, RZ, 0xc0, !PT ;  /* 0x3ffffffc09097812 */ /* 0x000fe200078ec0ff */
[----:B------:R-:W0:Y:S01]  /*0830*/  F2I.U32.TRUNC.NTZ R13, R13 ;  /* 0x0000000d000d7305 */ /* 0x000e22000020f000 */
[----:B------:R-:W-:Y:S01]  /*0840*/  SHF.R.S32.HI R2, RZ, 0x1f, R5 ;  /* 0x0000001fff027819 */ /* 0x000fe20000011405 */
[----:B------:R-:W-:Y:S01]  /*0850*/  IMAD.IADD R12, R11, 0x1, -R12 ;  /* 0x000000010b0c7824 */ /* 0x000fe200078e0a0c */
[----:B------:R-:W-:Y:S01]  /*0860*/  VOTEU.ALL UP1, P0 ;  /* 0x00000000003f7886 */ /* 0x000fe20000020000 */
[----:B------:R-:W-:Y:S01]  /*0870*/  IMAD.IADD R9, R8, 0x1, -R9 ;  /* 0x0000000108097824 */ /* 0x000fe200078e0a09 */
[----:B------:R-:W-:Y:S01]  /*0880*/  LEA.HI R2, R2, R5, RZ, 0x2 ;  /* 0x0000000502027211 */ /* 0x000fe200078f10ff */
[----:B------:R-:W-:Y:S01]  /*0890*/  VOTEU.ALL UP0, P0 ;  /* 0x00000000003f7886 */ /* 0x000fe20000000000 */
[----:B----4-:R-:W-:Y:S01]  /*08a0*/  I2FP.F32.U32 R8, R6 ;  /* 0x0000000600087245 */ /* 0x010fe20000201000 */
[----:B------:R-:W-:Y:S01]  /*08b0*/  IMAD R9, R9, 0x4, R12 ;  /* 0x0000000409097824 */ /* 0x000fe200078e020c */
[----:B------:R-:W-:Y:S01]  /*08c0*/  LOP3.LUT R2, R2, 0xfffffffc, RZ, 0xc0, !PT ;  /* 0xfffffffc02027812 */ /* 0x000fe200078ec0ff */
[----:B------:R-:W-:Y:S01]  /*08d0*/  VOTEU.ALL UP2, P1 ;  /* 0x00000000003f7886 */ /* 0x000fe20000840000 */
[----:B------:R-:W1:Y:S01]  /*08e0*/  @!UP1 S2UR UR7, SR_CgaCtaId ;  /* 0x00000000000799c3 */ /* 0x000e620000008800 */
[----:B------:R-:W-:Y:S01]  /*08f0*/  FMUL R8, R8, UR4 ;  /* 0x0000000408087c20 */ /* 0x000fe20008400000 */
[----:B------:R-:W-:Y:S01]  /*0900*/  IMAD.SHL.U32 R56, R9, 0x4, RZ ;  /* 0x0000000409387824 */ /* 0x000fe200078e00ff */
[----:B------:R-:W-:Y:S01]  /*0910*/  UMOV UR4, 0x20 ;  /* 0x0000002000047882 */ /* 0x000fe20000000000 */
[----:B------:R-:W-:Y:S01]  /*0920*/  IMAD.IADD R5, R5, 0x1, -R2 ;  /* 0x0000000105057824 */ /* 0x000fe200078e0a02 */
[----:B------:R-:W-:Y:S01]  /*0930*/  LEA.HI R2, R9, R9, RZ, 0x1 ;  /* 0x0000000909027211 */ /* 0x000fe200078f08ff */
[----:B0-----:R-:W-:Y:S01]  /*0940*/  IMAD.MOV R13, RZ, RZ, -R13 ;  /* 0x000000ffff0d7224 */ /* 0x001fe200078e0a0d */
[----:B------:R-:W0:Y:S01]  /*0950*/  F2I.U32.TRUNC.NTZ R8, R8 ;  /* 0x0000000800087305 */ /* 0x000e22000020f000 */
[----:B------:R-:W3:Y:S01]  /*0960*/  @!UP2 S2UR UR10, SR_CgaCtaId ;  /* 0x00000000000aa9c3 */ /* 0x000ee20000008800 */
[----:B------:R-:W-:Y:S01]  /*0970*/  LOP3.LUT R2, R2, 0xfffffffe, RZ, 0xc0, !PT ;  /* 0xfffffffe02027812 */ /* 0x000fe200078ec0ff */
[----:B-----5:R-:W-:Y:S01]  /*0980*/  IMAD R21, R14, R13, UR12 ;  /* 0x0000000c0e157e24 */ /* 0x020fe2000f8e020d */
[----:B------:R-:W-:Y:S01]  /*0990*/  @!UP1 UMOV UR6, 0x400 ;  /* 0x0000040000069882 */ /* 0x000fe20000000000 */
[----:B------:R-:W-:-:S04]  /*09a0*/  @!UP1 UIADD3 UR4, -UR4, 0x100000, URZ ;  /* 0x0010000004049890 */ /* 0x000fc8000fffe13f */
[----:B------:R-:W-:Y:S02]  /*09b0*/  @!UP1 USHF.L.U32 UR5, UR4, 0xb, URZ ;  /* 0x0000000b04059899 */ /* 0x000fe4000800063f */
[----:B------:R-:W-:Y:S01]  /*09c0*/  @!UP1 USHF.L.U32 UR4, UR4, 0x1, URZ ;  /* 0x0000000104049899 */ /* 0x000fe2000800063f */
[C---:B------:R-:W-:Y:S01]  /*09d0*/  LOP3.LUT R56, R9.reuse, 0xc, R56, 0x78, !PT ;  /* 0x0000000c09387812 */ /* 0x040fe200078e7838 */
[----:B------:R-:W-:Y:S01]  /*09e0*/  IMAD.IADD R2, R9, 0x1, -R2 ;  /* 0x0000000109027824 */ /* 0x000fe200078e0a02 */
[----:B------:R-:W-:Y:S01]  /*09f0*/  @!UP2 UMOV UR9, 0x400 ;  /* 0x000004000009a882 */ /* 0x000fe20000000000 */
[----:B------:R-:W-:Y:S01]  /*0a00*/  VOTEU.ALL UP3, P1 ;  /* 0x00000000003f7886 */ /* 0x000fe20000860000 */
[----:B------:R-:W-:Y:S01]  /*0a10*/  VOTEU.ALL UP4, P1 ;  /* 0x00000000003f7886 */ /* 0x000fe20000880000 */
[----:B------:R-:W-:Y:S01]  /*0a20*/  VOTEU.ALL UP5, P1 ;  /* 0x00000000003f7886 */ /* 0x000fe200008a0000 */
[----:B------:R-:W-:Y:S01]  /*0a30*/  ISETP.NE.AND P3, PT, R2, R21, PT ;  /* 0x000000150200720c */ /* 0x000fe20003f65270 */
[----:B------:R4:W4:Y:S01]  /*0a40*/  SHFL.IDX PT, R14, R7, RZ, 0x1f ;  /* 0x00001fff070e7589 */ /* 0x00092200000e0000 */
[----:B------:R-:W-:Y:S01]  /*0a50*/  ISETP.EQ.U32.AND P2, PT, R15, 0x1, PT ;  /* 0x000000010f00780c */ /* 0x000fe20003f42070 */
[----:B0-----:R-:W-:Y:S01]  /*0a60*/  IMAD.MOV R20, RZ, RZ, -R8 ;  /* 0x000000ffff147224 */ /* 0x001fe200078e0a08 */
[----:B-1----:R-:W-:-:S02]  /*0a70*/  @!UP1 ULEA UR8, UR7, UR6, 0x18 ;  /* 0x0000000607089291 */ /* 0x002fc4000f8ec03f */
[----:B------:R-:W-:-:S04]  /*0a80*/  @!UP2 UIADD3 UR6, -UR11, 0x100000, URZ ;  /* 0x001000000b06a890 */ /* 0x000fc8000fffe13f */
[----:B------:R-:W-:Y:S02]  /*0a90*/  @!UP2 USHF.L.U32 UR7, UR6, 0xb, URZ ;  /* 0x0000000b0607a899 */ /* 0x000fe4000800063f */
[----:B------:R-:W-:Y:S01]  /*0aa0*/  @!UP2 USHF.L.U32 UR6, UR6, 0x1, URZ ;  /* 0x000000010606a899 */ /* 0x000fe2000800063f */
[----:B--2---:R-:W-:Y:S01]  /*0ab0*/  IMAD R9, R25, R20, R6 ;  /* 0x0000001419097224 */ /* 0x004fe200078e0206 */
[----:B------:R-:W-:Y:S01]  /*0ac0*/  VOTEU.ALL UP1, P0 ;  /* 0x00000000003f7886 */ /* 0x000fe20000020000 */
[----:B------:R-:W-:Y:S01]  /*0ad0*/  LOP3.LUT P0, RZ, R3, 0x7, RZ, 0xc0, !PT ;  /* 0x0000000703ff7812 */ /* 0x000fe2000780c0ff */
[----:B---3--:R-:W-:Y:S01]  /*0ae0*/  @!UP2 ULEA UR9, UR10, UR9, 0x18 ;  /* 0x000000090a09a291 */ /* 0x008fe2000f8ec03f */
[----:B------:R-:W-:Y:S01]  /*0af0*/  @P3 LEA.HI R2, R56, R56, RZ, 0x1 ;  /* 0x0000003838023211 */ /* 0x000fe200078f08ff */
[----:B------:R-:W-:Y:S01]  /*0b00*/  VOTEU.ALL UP2, P1 ;  /* 0x00000000003f7886 */ /* 0x000fe20000840000 */
[----:B------:R-:W-:Y:S01]  /*0b10*/  ISETP.NE.AND P1, PT, R5, 0x3, PT ;  /* 0x000000030500780c */ /* 0x000fe20003f25270 */
[----:B------:R-:W0:Y:S02]  /*0b20*/  FENCE.VIEW.ASYNC.S ;  /* 0x00000000000073c6 */ /* 0x000e240000000000 */
[----:B0-----:R0:W1:Y:S01]  /*0b30*/  @!UP0 SYNCS.EXCH.64 URZ, [UR8+0x1f0], UR4 ;  /* 0x0001f004083f85b2 */ /* 0x0010620008000100 */
[----:B------:R-:W-:-:S02]  /*0b40*/  @P3 SHF.R.S32.HI R2, RZ, 0x1, R2 ;  /* 0x00000001ff023819 */ /* 0x000fc40000011402 */
[----:B------:R-:W-:Y:S02]  /*0b50*/  ISETP.EQ.OR P1, PT, R5, RZ, !P1 ;  /* 0x000000ff0500720c */ /* 0x000fe40004f22670 */
[----:B------:R-:W-:Y:S02]  /*0b60*/  @P3 ISETP.NE.AND P5, PT, R2, R9, PT ;  /* 0x000000090200320c */ /* 0x000fe40003fa5270 */
[----:B------:R-:W-:Y:S02]  /*0b70*/  ISETP.LT.U32.AND P0, PT, R56, 0x4, !P0 ;  /* 0x000000043800780c */ /* 0x000fe40004701070 */
[----:B------:R-:W-:Y:S02]  /*0b80*/  ISETP.EQ.AND P1, PT, R10, RZ, P1 ;  /* 0x000000ff0a00720c */ /* 0x000fe40000f22270 */
[----:B------:R-:W-:Y:S02]  /*0b90*/  SEL R2, RZ, 0x1, !P0 ;  /* 0x00000001ff027807 */ /* 0x000fe40004000000 */
[----:B------:R-:W-:-:S02]  /*0ba0*/  @P3 SEL R57, RZ, 0x1, P5 ;  /* 0x00000001ff393807 */ /* 0x000fc40002800000 */
[----:B------:R-:W-:Y:S01]  /*0bb0*/  SEL R16, RZ, 0x1, !P1 ;  /* 0x00000001ff107807 */ /* 0x000fe20004800000 */
[----:B------:R0:W2:Y:S01]  /*0bc0*/  @!UP1 SYNCS.EXCH.64 URZ, [UR8+0x1f8], UR4 ;  /* 0x0001f804083f95b2 */ /* 0x0000a20008000100 */
[----:B------:R-:W-:Y:S01]  /*0bd0*/  NOP ;  /* 0x0000000000007918 */ /* 0x000fe20000000000 */
[----:B------:R-:W-:Y:S02]  /*0be0*/  LOP3.LUT R57, R57, R2, RZ, 0xc0, !PT ;  /* 0x0000000239397212 */ /* 0x000fe400078ec0ff */
[----:B------:R-:W-:Y:S01]  /*0bf0*/  SEL R16, R16, 0x2, P6 ;  /* 0x0000000210107807 */ /* 0x000fe20003000000 */
[----:B------:R0:W3:Y:S01]  /*0c00*/  @!UP2 SYNCS.EXCH.64 URZ, [UR9+0x1d0], UR6 ;  /* 0x0001d006093fa5b2 */ /* 0x0000e20008000100 */
[----:B------:R0:W0:Y:S01]  /*0c10*/  @!UP3 SYNCS.EXCH.64 URZ, [UR9+0x1d8], UR6 ;  /* 0x0001d806093fb5b2 */ /* 0x0000220008000100 */
[----:B------:R0:W0:Y:S01]  /*0c20*/  @!UP4 SYNCS.EXCH.64 URZ, [UR9+0x1e0], UR6 ;  /* 0x0001e006093fc5b2 */ /* 0x0000220008000100 */
[----:B------:R0:W0:Y:S01]  /*0c30*/  @!UP5 SYNCS.EXCH.64 URZ, [UR9+0x1e8], UR6 ;  /* 0x0001e806093fd5b2 */ /* 0x0000220008000100 */
[----:B------:R-:W-:Y:S01]  /*0c40*/  NOP ;  /* 0x0000000000007918 */ /* 0x000fe20000000000 */
[----:B-1--4-:R-:W-:Y:S05]  /*0c50*/  @!P2 BRA `(.L_x_4) ;  /* 0x000000000008a947 */ /* 0x012fea0003800000 */
[----:B0-23--:R-:W-:Y:S01]  /*0c60*/  UCGABAR_ARV ;  /* 0x00000000000079c7 */ /* 0x00dfe20008000000 */
[----:B------:R-:W-:Y:S05]  /*0c70*/  BRA `(.L_x_5) ;  /* 0x0000000000047947 */ /* 0x000fea0003800000 */
.L_x_4:
[----:B0-23--:R-:W-:Y:S01]  /*0c80*/  NOP ;  /* 0x0000000000007918 */ /* 0x00dfe20000000000 */
.L_x_5:
[----:B------:R-:W-:Y:S01]  /*0c90*/  ULDC.64 UR4, c[0x0][0x598] ;  /* 0x0001660000047ab9 */ /* 0x000fe20000000a00 */
[----:B------:R-:W-:Y:S01]  /*0ca0*/  ULDC.64 UR36, c[0x0][0x208] ;  /* 0x0000820000247ab9 */ /* 0x000fe20000000a00 */
[----:B------:R-:W-:-:S04]  /*0cb0*/  ISETP.NE.U32.AND P0, PT, RZ, UR4, PT ;  /* 0x00000004ff007c0c */ /* 0x000fc8000bf05070 */
[----:B------:R-:W-:-:S13]  /*0cc0*/  ISETP.NE.AND.EX P0, PT, RZ, UR5, PT, P0 ;  /* 0x00000005ff007c0c */ /* 0x000fda000bf05300 */
[----:B------:R-:W-:Y:S05]  /*0cd0*/  @!P0 BRA `(.L_x_6) ;  /* 0x00000000001c8947 */ /* 0x000fea0003800000 */
[----:B------:R-:W0:Y:S02]  /*0ce0*/  LDC.64 R8, c[0x0][0x598] ;  /* 0x00016600ff087b82 */ /* 0x000e240000000a00 */
[----:B0-----:R-:W2:Y:S02]  /*0cf0*/  LDG.E.64 R8, desc[UR36][R8.64] ;  /* 0x0000002408087981 */ /* 0x001ea4000c1e1b00 */
[----:B--2---:R-:W-:-:S04]  /*0d00*/  ISETP.NE.U32.AND P0, PT, R8, RZ, PT ;  /* 0x000000ff0800720c */ /* 0x004fc80003f05070 */
[----:B------:R-:W-:-:S13]  /*0d10*/  ISETP.NE.AND.EX P0, PT, R9, RZ, PT, P0 ;  /* 0x000000ff0900720c */ /* 0x000fda0003f05300 */
[----:B------:R-:W-:Y:S05]  /*0d20*/  @!P0 BRA `(.L_x_6) ;  /* 0x0000000000088947 */ /* 0x000fea0003800000 */
[----:B------:R0:W5:Y:S01]  /*0d30*/  LD.E R58, desc[UR36][R8.64] ;  /* 0x00000024083a7980 */ /* 0x000162000c101900 */
[----:B------:R-:W-:Y:S05]  /*0d40*/  BRA `(.L_x_7) ;  /* 0x0000000000247947 */ /* 0x000fea0003800000 */
.L_x_6:
[----:B------:R-:W-:Y:S02]  /*0d50*/  ULDC.64 UR4, c[0x0][0x588] ;  /* 0x0001620000047ab9 */ /* 0x000fe40000000a00 */
[----:B------:R-:W-:-:S04]  /*0d60*/  ISETP.NE.U32.AND P0, PT, RZ, UR4, PT ;  /* 0x00000004ff007c0c */ /* 0x000fc8000bf05070 */
[----:B------:R-:W-:-:S13]  /*0d70*/  ISETP.NE.AND.EX P0, PT, RZ, UR5, PT, P0 ;  /* 0x00000005ff007c0c */ /* 0x000fda000bf05300 */
[----:B------:R-:W-:Y:S05]  /*0d80*/  @!P0 BRA `(.L_x_8) ;  /* 0x00000000000c8947 */ /* 0x000fea0003800000 */
[----:B------:R-:W0:Y:S02]  /*0d90*/  LDC.64 R58, c[0x0][0x588] ;  /* 0x00016200ff3a7b82 */ /* 0x000e240000000a00 */
[----:B0-----:R1:W5:Y:S01]  /*0da0*/  LDG.E R58, desc[UR36][R58.64] ;  /* 0x000000243a3a7981 */ /* 0x001362000c1e1900 */
[----:B------:R-:W-:Y:S05]  /*0db0*/  BRA `(.L_x_7) ;  /* 0x0000000000087947 */ /* 0x000fea0003800000 */
.L_x_8:
[----:B------:R-:W-:Y:S02]  /*0dc0*/  ULDC UR4, c[0x0][0x580] ;  /* 0x0001600000047ab9 */ /* 0x000fe40000000800 */
[----:B------:R-:W-:-:S07]  /*0dd0*/  IMAD.U32 R58, RZ, RZ, UR4 ;  /* 0x00000004ff3a7e24 */ /* 0x000fce000f8e00ff */
.L_x_7:
[----:B------:R-:W-:Y:S02]  /*0de0*/  ULDC.64 UR4, c[0x0][0x5a0] ;  /* 0x0001680000047ab9 */ /* 0x000fe40000000a00 */
[----:B------:R-:W-:-:S04]  /*0df0*/  ISETP.NE.U32.AND P0, PT, RZ, UR4, PT ;  /* 0x00000004ff007c0c */ /* 0x000fc8000bf05070 */
[----:B------:R-:W-:-:S13]  /*0e00*/  ISETP.NE.AND.EX P0, PT, RZ, UR5, PT, P0 ;  /* 0x00000005ff007c0c */ /* 0x000fda000bf05300 */
[----:B------:R-:W-:Y:S05]  /*0e10*/  @!P0 BRA `(.L_x_9) ;  /* 0x00000000001c8947 */ /* 0x000fea0003800000 */
[----:B0-----:R-:W0:Y:S02]  /*0e20*/  LDC.64 R8, c[0x0][0x5a0] ;  /* 0x00016800ff087b82 */ /* 0x001e240000000a00 */
[----:B0-----:R-:W2:Y:S02]  /*0e30*/  LDG.E.64 R8, desc[UR36][R8.64] ;  /* 0x0000002408087981 */ /* 0x001ea4000c1e1b00 */
[----:B--2---:R-:W-:-:S04]  /*0e40*/  ISETP.NE.U32.AND P0, PT, R8, RZ, PT ;  /* 0x000000ff0800720c */ /* 0x004fc80003f05070 */
[----:B------:R-:W-:-:S13]  /*0e50*/  ISETP.NE.AND.EX P0, PT, R9, RZ, PT, P0 ;  /* 0x000000ff0900720c */ /* 0x000fda0003f05300 */
[----:B------:R-:W-:Y:S05]  /*0e60*/  @!P0 BRA `(.L_x_9) ;  /* 0x0000000000088947 */ /* 0x000fea0003800000 */
[----:B-1----:R0:W5:Y:S01]  /*0e70*/  LD.E R59, desc[UR36][R8.64] ;  /* 0x00000024083b7980 */ /* 0x002162000c101900 */
[----:B------:R-:W-:Y:S05]  /*0e80*/  BRA `(.L_x_10) ;  /* 0x0000000000247947 */ /* 0x000fea0003800000 */
.L_x_9:
[----:B------:R-:W-:Y:S02]  /*0e90*/  ULDC.64 UR4, c[0x0][0x590] ;  /* 0x0001640000047ab9 */ /* 0x000fe40000000a00 */
[----:B------:R-:W-:-:S04]  /*0ea0*/  ISETP.NE.U32.AND P0, PT, RZ, UR4, PT ;  /* 0x00000004ff007c0c */ /* 0x000fc8000bf05070 */
[----:B------:R-:W-:-:S13]  /*0eb0*/  ISETP.NE.AND.EX P0, PT, RZ, UR5, PT, P0 ;  /* 0x00000005ff007c0c */ /* 0x000fda000bf05300 */
[----:B------:R-:W-:Y:S05]  /*0ec0*/  @!P0 BRA `(.L_x_11) ;  /* 0x00000000000c8947 */ /* 0x000fea0003800000 */
[----:B0-----:R-:W1:Y:S02]  /*0ed0*/  LDC.64 R8, c[0x0][0x590] ;  /* 0x00016400ff087b82 */ /* 0x001e640000000a00 */
[----:B-1----:R1:W5:Y:S01]  /*0ee0*/  LDG.E R59, desc[UR36][R8.64] ;  /* 0x00000024083b7981 */ /* 0x002362000c1e1900 */
[----:B------:R-:W-:Y:S05]  /*0ef0*/  BRA `(.L_x_10) ;  /* 0x0000000000087947 */ /* 0x000fea0003800000 */
.L_x_11:
[----:B------:R-:W-:Y:S02]  /*0f00*/  ULDC UR4, c[0x0][0x584] ;  /* 0x0001610000047ab9 */ /* 0x000fe40000000800 */
[----:B-1----:R-:W-:-:S07]  /*0f10*/  IMAD.U32 R59, RZ, RZ, UR4 ;  /* 0x00000004ff3b7e24 */ /* 0x002fce000f8e00ff */
.L_x_10:
[----:B------:R-:W2:Y:S01]  /*0f20*/  LDC R2, c[0x0][0x65c] ;  /* 0x00019700ff027b82 */ /* 0x000ea20000000800 */
[----:B------:R-:W-:Y:S01]  /*0f30*/  ULDC UR6, c[0x0][0x28c] ;  /* 0x0000a30000067ab9 */ /* 0x000fe20000000800 */
[----:B------:R-:W-:Y:S01]  /*0f40*/  ISETP.NE.AND P0, PT, R10, 0x2, PT ;  /* 0x000000020a00780c */ /* 0x000fe20003f05270 */
[----:B------:R-:W-:Y:S01]  /*0f50*/  UIADD3 UR6, UR6, 0x1f, URZ ;  /* 0x0000001f06067890 */ /* 0x000fe2000fffe03f */
[----:B01----:R-:W-:Y:S01]  /*0f60*/  IMAD.U32 R8, RZ, RZ, UR12 ;  /* 0x0000000cff087e24 */ /* 0x003fe2000f8e00ff */
[----:B------:R-:W-:Y:S01]  /*0f70*/  UMOV UR39, URZ ;  /* 0x0000003f00277c82 */ /* 0x000fe20008000000 */
[----:B------:R-:W-:Y:S01]  /*0f80*/  IMAD.MOV.U32 R9, RZ, RZ, RZ ;  /* 0x000000ffff097224 */ /* 0x000fe200078e00ff */
[----:B------:R-:W-:Y:S01]  /*0f90*/  USHF.R.S32.HI UR7, URZ, 0x1f, UR6 ;  /* 0x0000001f3f077899 */ /* 0x000fe20008011406 */
[----:B------:R-:W-:Y:S01]  /*0fa0*/  UMOV UR38, URZ ;  /* 0x0000003f00267c82 */ /* 0x000fe20008000000 */
[----:B------:R-:W-:Y:S02]  /*0fb0*/  ULDC.64 UR8, c[0x0][0x650] ;  /* 0x0001940000087ab9 */ /* 0x000fe40000000a00 */
[----:B------:R-:W-:-:S04]  /*0fc0*/  ULEA.HI UR7, UR7, UR6, URZ, 0x5 ;  /* 0x0000000607077291 */ /* 0x000fc8000f8f283f */
[----:B------:R-:W-:Y:S01]  /*0fd0*/  USHF.R.S32.HI UR40, URZ, 0x5, UR7 ;  /* 0x000000053f287899 */ /* 0x000fe20008011407 */
[----:B--2---:R-:W-:-:S13]  /*0fe0*/  ISETP.NE.AND P1, PT, R2, 0x1, PT ;  /* 0x000000010200780c */ /* 0x004fda0003f25270 */
[----:B------:R-:W0:Y:S01]  /*0ff0*/  @P1 LDC R19, c[0x0][0x10] ;  /* 0x00000400ff131b82 */ /* 0x000e220000000800 */
[----:B------:R-:W-:Y:S02]  /*1000*/  @P1 IMAD.MOV.U32 R7, RZ, RZ, RZ ;  /* 0x000000ffff071224 */ /* 0x000fe400078e00ff */
[----:B------:R-:W-:-:S05]  /*1010*/  @P1 IMAD.MOV.U32 R17, RZ, RZ, RZ ;  /* 0x000000ffff111224 */ /* 0x000fca00078e00ff */
[----:B------:R-:W1:Y:S01]  /*1020*/  @!P1 LDC R11, c[0x0][0xc] ;  /* 0x00000300ff0b9b82 */ /* 0x000e620000000800 */
[----:B------:R-:W-:Y:S01]  /*1030*/  ULDC UR4, c[0x0][0xc] ;  /* 0x0000030000047ab9 */ /* 0x000fe20000000800 */
[----:B------:R-:W-:Y:S02]  /*1040*/  ULDC UR5, c[0x0][0x10] ;  /* 0x0000040000057ab9 */ /* 0x000fe40000000800 */
[----:B------:R-:W-:-:S04]  /*1050*/  UIMAD.WIDE.U32 UR4, UR4, UR5, URZ ;  /* 0x00000005040472a5 */ /* 0x000fc8000f8e003f */
[----:B------:R-:W2:Y:S01]  /*1060*/  LDC R2, c[0x0][0x14] ;  /* 0x00000500ff027b82 */ /* 0x000ea20000000800 */
[----:B0-----:R-:W-:-:S04]  /*1070*/  @P1 IMAD.WIDE.U32 R18, R19, UR12, R6 ;  /* 0x0000000c13121c25 */ /* 0x001fc8000f8e0006 */
[----:B------:R-:W-:Y:S02]  /*1080*/  @P1 IMAD.IADD R17, R19, 0x1, R17 ;  /* 0x0000000113111824 */ /* 0x000fe400078e0211 */
[----:B-1----:R-:W-:-:S04]  /*1090*/  @!P1 IMAD.WIDE.U32 R8, R6, R11, R8 ;  /* 0x0000000b06089225 */ /* 0x002fc800078e0008 */
[----:B------:R-:W-:Y:S02]  /*10a0*/  @!P1 IMAD.MOV.U32 R18, RZ, RZ, R8 ;  /* 0x000000ffff129224 */ /* 0x000fe400078e0008 */
[----:B------:R-:W-:Y:S02]  /*10b0*/  @!P1 IMAD.MOV.U32 R17, RZ, RZ, R9 ;  /* 0x000000ffff119224 */ /* 0x000fe400078e0009 */
[----:B--2---:R-:W-:-:S04]  /*10c0*/  IMAD.WIDE.U32 R12, R2, UR4, RZ ;  /* 0x00000004020c7c25 */ /* 0x004fc8000f8e00ff */
[----:B------:R-:W-:Y:S01]  /*10d0*/  IMAD R23, R2, UR5, RZ ;  /* 0x0000000502177c24 */ /* 0x000fe2000f8e02ff */
[----:B------:R0:W-:Y:S03]  /*10e0*/  STL.64 [R1], R12 ;  /* 0x0000000c01007387 */ /* 0x0001e60000100a00 */
[----:B------:R-:W-:Y:S01]  /*10f0*/  IMAD.IADD R23, R13, 0x1, R23 ;  /* 0x000000010d177824 */ /* 0x000fe200078e0217 */
[----:B------:R-:W-:Y:S06]  /*1100*/  @P0 BRA `(.L_x_12) ;  /* 0x0000000000200947 */ /* 0x000fec0003800000 */
[----:B------:R-:W-:Y:S01]  /*1110*/  UISETP.GE.U32.AND UP0, UPT, UR40, 0x1c, UPT ;  /* 0x0000001c2800788c */ /* 0x000fe2000bf06070 */
[----:B------:R-:W-:Y:S01]  /*1120*/  IADD3 R18, P0, R18, R12, RZ ;  /* 0x0000000c12127210 */ /* 0x000fe20007f1e0ff */
[----:B------:R-:W-:Y:S01]  /*1130*/  USHF.R.U32.HI UR4, URZ, 0x2, UR40 ;  /* 0x000000023f047899 */ /* 0x000fe20008011628 */
[----:B------:R-:W-:-:S03]  /*1140*/  UMOV UR38, URZ ;  /* 0x0000003f00267c82 */ /* 0x000fc60008000000 */
[----:B------:R-:W-:Y:S01]  /*1150*/  UIMAD.WIDE.U32 UR4, UR4, 0x24924925, URZ ;  /* 0x24924925040478a5 */ /* 0x000fe2000f8e003f */
[----:B------:R-:W-:-:S03]  /*1160*/  IMAD.X R17, R23, 0x1, R17, P0 ;  /* 0x0000000117117824 */ /* 0x000fc600000e0611 */
[----:B------:R-:W-:Y:S02]  /*1170*/  UIMAD UR39, UR5, -0x1c, UR40 ;  /* 0xffffffe4052778a4 */ /* 0x000fe4000f8e0228 */
[----:B------:R-:W-:-:S12]  /*1180*/  @UP0 ULOP3.LUT UR38, UR5, 0x1, URZ, 0xc0, !UPT ;  /* 0x0000000105260892 */ /* 0x000fd8000f8ec03f */
.L_x_12:
[----:B------:R-:W-:Y:S01]  /*1190*/  ISETP.GE.U32.AND P0, PT, R18, UR8, PT ;  /* 0x0000000812007c0c */ /* 0x000fe2000bf06070 */
[----:B------:R-:W-:Y:S01]  /*11a0*/  IMAD.MOV.U32 R19, RZ, RZ, -0x1 ;  /* 0xffffffffff137424 */ /* 0x000fe200078e00ff */
[----:B------:R-:W-:Y:S01]  /*11b0*/  PRMT R8, RZ, 0x7610, R8 ;  /* 0x00007610ff087816 */ /* 0x000fe20000000008 */
[----:B------:R-:W-:Y:S01]  /*11c0*/  IMAD.MOV.U32 R22, RZ, RZ, -0x1 ;  /* 0xffffffffff167424 */ /* 0x000fe200078e00ff */
[----:B------:R-:W-:Y:S01]  /*11d0*/  ISETP.GE.U32.AND.EX P0, PT, R17, UR9, PT, P0 ;  /* 0x0000000911007c0c */ /* 0x000fe2000bf06100 */
[----:B------:R-:W-:-:S12]  /*11e0*/  IMAD.MOV.U32 R2, RZ, RZ, -0x1 ;  /* 0xffffffffff027424 */ /* 0x000fd800078e00ff */
[----:B------:R-:W-:Y:S05]  /*11f0*/  @P0 BRA `(.L_x_13) ;  /* 0x00000004002c0947 */ /* 0x000fea0003800000 */
[----:B------:R-:W1:Y:S01]  /*1200*/  LDC.64 R26, c[0x0][0x628] ;  /* 0x00018a00ff1a7b82 */ /* 0x000e620000000a00 */
[----:B------:R-:W-:Y:S02]  /*1210*/  IMAD.MOV.U32 R8, RZ, RZ, R18 ;  /* 0x000000ffff087224 */ /* 0x000fe400078e0012 */
[----:B------:R-:W-:-:S05]  /*1220*/  IMAD.MOV.U32 R9, RZ, RZ, R17 ;  /* 0x000000ffff097224 */ /* 0x000fca00078e0011 */
[----:B------:R-:W2:Y:S08]  /*1230*/  LDC R2, c[0x0][0x630] ;  /* 0x00018c00ff027b82 */ /* 0x000eb00000000800 */
[----:B------:R-:W3:Y:S01]  /*1240*/  LDC.64 R28, c[0x0][0x620] ;  /* 0x00018800ff1c7b82 */ /* 0x000ee20000000a00 */
[----:B-1----:R-:W-:-:S04]  /*1250*/  ISETP.NE.U32.AND P0, PT, R26, RZ, PT ;  /* 0x000000ff1a00720c */ /* 0x002fc80003f05070 */
[----:B------:R-:W-:-:S13]  /*1260*/  ISETP.NE.AND.EX P0, PT, R27, RZ, PT, P0 ;  /* 0x000000ff1b00720c */ /* 0x000fda0003f05300 */
[----:B--23--:R-:W-:Y:S05]  /*1270*/  @!P0 BRA `(.L_x_14) ;  /* 0x0000000000288947 */ /* 0x00cfea0003800000 */
[----:B0-----:R-:W0:Y:S02]  /*1280*/  LDC R13, c[0x0][0x634] ;  /* 0x00018d00ff0d7b82 */ /* 0x001e240000000800 */
[----:B0-----:R-:W-:-:S05]  /*1290*/  IADD3 R13, P0, R18, R13, RZ ;  /* 0x0000000d120d7210 */ /* 0x001fca0007f1e0ff */
[----:B------:R-:W-:-:S04]  /*12a0*/  IMAD.X R15, RZ, RZ, R17, P0 ;  /* 0x000000ffff0f7224 */ /* 0x000fc800000e0611 */
[----:B------:R-:W-:-:S04]  /*12b0*/  IMAD.WIDE.U32 R8, R15, R26, RZ ;  /* 0x0000001a0f087225 */ /* 0x000fc800078e00ff */
[----:B------:R-:W-:-:S04]  /*12c0*/  IMAD.WIDE.U32 R10, P0, R13, R27, R8 ;  /* 0x0000001b0d0a7225 */ /* 0x000fc80007800008 */
[----:B------:R-:W-:-:S04]  /*12d0*/  IMAD.WIDE.U32 R8, R13, R26, RZ ;  /* 0x0000001a0d087225 */ /* 0x000fc800078e00ff */
[----:B------:R-:W-:Y:S01]  /*12e0*/  IMAD.X R13, RZ, RZ, RZ, P0 ;  /* 0x000000ffff0d7224 */ /* 0x000fe200000e06ff */
[----:B------:R-:W-:Y:S01]  /*12f0*/  IADD3 RZ, P0, R9, R10, RZ ;  /* 0x0000000a09ff7210 */ /* 0x000fe20007f1e0ff */
[----:B------:R-:W-:-:S04]  /*1300*/  IMAD.MOV.U32 R12, RZ, RZ, R11 ;  /* 0x000000ffff0c7224 */ /* 0x000fc800078e000b */
[----:B------:R-:W-:-:S08]  /*1310*/  IMAD.WIDE.U32.X R8, R15, R27, R12, P0 ;  /* 0x0000001b0f087225 */ /* 0x000fd000000e040c */
.L_x_14:
[----:B------:R-:W1:Y:S01]  /*1320*/  LDC.64 R32, c[0x0][0x640] ;  /* 0x00019000ff207b82 */ /* 0x000e620000000a00 */
[-C--:B------:R-:W-:Y:S01]  /*1330*/  SHF.R.U64 R30, R8, R2.reuse, R9 ;  /* 0x00000002081e7219 */ /* 0x080fe20000001209 */
[----:B------:R-:W-:Y:S01]  /*1340*/  IMAD.MOV.U32 R19, RZ, RZ, R17 ;  /* 0x000000ffff137224 */ /* 0x000fe200078e0011 */
[----:B------:R-:W-:Y:S01]  /*1350*/  SHF.R.U32.HI R2, RZ, R2, R9 ;  /* 0x00000002ff027219 */ /* 0x000fe20000011609 */
[----:B------:R-:W-:Y:S01]  /*1360*/  IMAD.MOV.U32 R26, RZ, RZ, 0x1 ;  /* 0x00000001ff1a7424 */ /* 0x000fe200078e00ff */
[----:B------:R-:W-:-:S03]  /*1370*/  IADD3 R11, P0, RZ, -R30, RZ ;  /* 0x8000001eff0b7210 */ /* 0x000fc60007f1e0ff */
[----:B------:R-:W2:Y:S02]  /*1380*/  LDC R10, c[0x0][0x618] ;  /* 0x00018600ff0a7b82 */ /* 0x000ea40000000800 */
[----:B------:R-:W-:-:S04]  /*1390*/  IMAD.X R9, RZ, RZ, ~R2, P0 ;  /* 0x000000ffff097224 */ /* 0x000fc800000e0e02 */
[-C--:B------:R-:W-:Y:S02]  /*13a0*/  IMAD R2, R9, R28.reuse, RZ ;  /* 0x0000001c09027224 */ /* 0x080fe400078e02ff */
[----:B0-----:R-:W0:Y:S01]  /*13b0*/  LDC R13, c[0x0][0x608] ;  /* 0x00018200ff0d7b82 */ /* 0x001e220000000800 */
[----:B------:R-:W-:-:S04]  /*13c0*/  IMAD.WIDE.U32 R8, R11, R28, R18 ;  /* 0x0000001c0b087225 */ /* 0x000fc800078e0012 */
[----:B------:R-:W-:Y:S02]  /*13d0*/  IMAD R11, R11, R29, R2 ;  /* 0x0000001d0b0b7224 */ /* 0x000fe400078e0202 */
[----:B------:R-:W-:Y:S01]  /*13e0*/  IMAD.MOV.U32 R2, RZ, RZ, -0x1 ;  /* 0xffffffffff027424 */ /* 0x000fe200078e00ff */
[----:B------:R-:W3:Y:S01]  /*13f0*/  LDC R31, c[0x0][0x658] ;  /* 0x00019600ff1f7b82 */ /* 0x000ee20000000800 */
[----:B------:R-:W-:Y:S01]  /*1400*/  IMAD.IADD R9, R9, 0x1, R11 ;  /* 0x0000000109097824 */ /* 0x000fe200078e020b */
[----:B-1----:R-:W-:-:S04]  /*1410*/  ISETP.NE.U32.AND P0, PT, R32, RZ, PT ;  /* 0x000000ff2000720c */ /* 0x002fc80003f05070 */
[----:B------:R-:W-:Y:S02]  /*1420*/  ISETP.NE.AND.EX P0, PT, R33, RZ, PT, P0 ;  /* 0x000000ff2100720c */ /* 0x000fe40003f05300 */
[----:B------:R-:W1:Y:S01]  /*1430*/  LDC R29, c[0x0][0x600] ;  /* 0x00018000ff1d7b82 */ /* 0x000e620000000800 */
[-CC-:B--2---:R-:W-:Y:S02]  /*1440*/  SHF.R.U64 R27, R8, R10.reuse, R9.reuse ;  /* 0x0000000a081b7219 */ /* 0x184fe40000001209 */
[----:B------:R-:W-:-:S05]  /*1450*/  SHF.R.U32.HI R8, RZ, R10, R9 ;  /* 0x0000000aff087219 */ /* 0x000fca0000011609 */
[----:B------:R-:W2:Y:S01]  /*1460*/  LDC R22, c[0x0][0x648] ;  /* 0x00019200ff167b82 */ /* 0x000ea20000000800 */
[-CC-:B0-----:R-:W-:Y:S02]  /*1470*/  SHF.R.U64 R34, R27, R13.reuse, R8.reuse ;  /* 0x0000000d1b227219 */ /* 0x181fe40000001208 */
[----:B------:R-:W-:-:S05]  /*1480*/  SHF.R.U32.HI R8, RZ, R13, R8 ;  /* 0x0000000dff087219 */ /* 0x000fca0000011608 */
[----:B------:R-:W0:Y:S01]  /*1490*/  LDC R24, c[0x0][0x638] ;  /* 0x00018e00ff187b82 */ /* 0x000e220000000800 */
[-CC-:B---3--:R-:W-:Y:S02]  /*14a0*/  SHF.R.U64 R36, R34, R31.reuse, R8.reuse ;  /* 0x0000001f22247219 */ /* 0x188fe40000001208 */
[-C--:B------:R-:W-:Y:S02]  /*14b0*/  SHF.L.U32 R2, R2, R31.reuse, RZ ;  /* 0x0000001f02027219 */ /* 0x080fe400000006ff */
[----:B------:R-:W-:Y:S01]  /*14c0*/  SHF.R.U32.HI R9, RZ, R31, R8 ;  /* 0x0000001fff097219 */ /* 0x000fe20000011608 */
[----:B------:R-:W-:Y:S01]  /*14d0*/  IMAD.MOV.U32 R8, RZ, RZ, R36 ;  /* 0x000000ffff087224 */ /* 0x000fe200078e0024 */
[----:B------:R-:W-:Y:S01]  /*14e0*/  LOP3.LUT R15, RZ, R2, RZ, 0x33, !PT ;  /* 0x00000002ff0f7212 */ /* 0x000fe200078e33ff */
[----:B------:R-:W3:Y:S01]  /*14f0*/  LDC R28, c[0x0][0x610] ;  /* 0x00018400ff1c7b82 */ /* 0x000ee20000000800 */
[----:B------:R-:W-:Y:S05]  /*1500*/  @!P0 BRA `(.L_x_15) ;  /* 0x0000000000288947 */ /* 0x000fea0003800000 */
[----:B------:R-:W4:Y:S02]  /*1510*/  LDC R13, c[0x0][0x64c] ;  /* 0x00019300ff0d7b82 */ /* 0x000f240000000800 */
[----:B----4-:R-:W-:-:S05]  /*1520*/  IADD3 R13, P0, R36, R13, RZ ;  /* 0x0000000d240d7210 */ /* 0x010fca0007f1e0ff */
        /* <DEDUP_REMOVED lines=8> */
.L_x_15:
[----:B--2---:R-:W-:Y:S01]  /*15b0*/  SHF.R.U64 R7, R8, R22, R9 ;  /* 0x0000001608077219 */ /* 0x004fe20000001209 */
[----:B-1----:R-:W-:Y:S01]  /*15c0*/  VIADD R8, R29, 0xffffffff ;  /* 0xffffffff1d087836 */ /* 0x002fe20000000000 */
[----:B------:R-:W-:Y:S01]  /*15d0*/  SHF.L.U32 R2, R26, R31, RZ ;  /* 0x0000001f1a027219 */ /* 0x000fe200000006ff */
[----:B------:R-:W-:Y:S01]  /*15e0*/  @P1 IMAD R21, R25, R20, R6 ;  /* 0x0000001419151224 */ /* 0x000fe200078e0206 */
[----:B------:R-:W-:Y:S01]  /*15f0*/  LOP3.LUT R15, R34, R15, RZ, 0xc0, !PT ;  /* 0x0000000f220f7212 */ /* 0x000fe200078ec0ff */
[----:B------:R-:W-:Y:S01]  /*1600*/  IMAD.MOV R9, RZ, RZ, -R7 ;  /* 0x000000ffff097224 */ /* 0x000fe200078e0a07 */
[----:B------:R-:W-:-:S03]  /*1610*/  LOP3.LUT R8, R27, R8, RZ, 0xc0, !PT ;  /* 0x000000081b087212 */ /* 0x000fc600078ec0ff */
[----:B------:R-:W-:Y:S02]  /*1620*/  IMAD R6, R2, R7, R15 ;  /* 0x0000000702067224 */ /* 0x000fe400078e020f */
[----:B0-----:R-:W-:Y:S02]  /*1630*/  IMAD R2, R9, R24, R36 ;  /* 0x0000001809027224 */ /* 0x001fe400078e0224 */
[----:B---3--:R-:W-:Y:S02]  /*1640*/  IMAD R19, R6, R28, R21 ;  /* 0x0000001c06137224 */ /* 0x008fe400078e0215 */
[----:B------:R-:W-:Y:S02]  /*1650*/  IMAD R2, R2, R29, R8 ;  /* 0x0000001d02027224 */ /* 0x000fe400078e0208 */
[----:B------:R-:W-:-:S03]  /*1660*/  IMAD.MOV.U32 R6, RZ, RZ, 0x1 ;  /* 0x00000001ff067424 */ /* 0x000fc600078e00ff */
[----:B------:R-:W-:Y:S02]  /*1670*/  SEL R22, R2, R19, !P1 ;  /* 0x0000001302167207 */ /* 0x000fe40004800000 */
[----:B------:R-:W-:Y:S01]  /*1680*/  SEL R19, R19, R2, !P1 ;  /* 0x0000000213137207 */ /* 0x000fe20004800000 */
[----:B------:R-:W-:Y:S01]  /*1690*/  IMAD.MOV.U32 R2, RZ, RZ, R30 ;  /* 0x000000ffff027224 */ /* 0x000fe200078e001e */
[----:B------:R-:W-:-:S07]  /*16a0*/  PRMT R8, R6, 0x7610, R8 ;  /* 0x0000761006087816 */ /* 0x000fce0000000008 */
.L_x_13:
[----:B------:R-:W-:Y:S05]  /*16b0*/  @!P2 BRA `(.L_x_16) ;  /* 0x00000000000ca947 */ /* 0x000fea0003800000 */
[----:B------:R-:W-:Y:S01]  /*16c0*/  UCGABAR_WAIT ;  /* 0x0000000000007dc7 */ /* 0x000fe20008000000 */
[----:B------:R-:W-:Y:S01]  /*16d0*/  CCTL.IVALL ;  /* 0x00000000ff00798f */ /* 0x000fe20002000000 */
[----:B------:R-:W-:Y:S05]  /*16e0*/  BRA `(.L_x_17) ;  /* 0x0000000000047947 */ /* 0x000fea0003800000 */
.L_x_16:
[----:B------:R-:W-:Y:S06]  /*16f0*/  BAR.SYNC.DEFER_BLOCKING 0x0 ;  /* 0x0000000000007b1d */ /* 0x000fec0000010000 */
.L_x_17:
[----:B------:R-:W-:Y:S05]  /*1700*/  @!P4 BRA `(.L_x_18) ;  /* 0x0000003400a0c947 */ /* 0x000fea0003800000 */
[----:B------:R-:W-:-:S13]  /*1710*/  ISETP.GT.U32.AND P0, PT, R35, 0x1, PT ;  /* 0x000000012300780c */ /* 0x000fda0003f04070 */
[----:B------:R-:W-:Y:S05]  /*1720*/  @P0 EXIT ;  /* 0x000000000000094d */ /* 0x000fea0003800000 */
.L_x_19:
[----:B------:R-:W-:-:S08]  /*1730*/  NOP ;  /* 0x0000000000007918 */ /* 0x000fd00000000000 */
[----:B------:R-:W1:Y:S02]  /*1740*/  USETMAXREG.TRY_ALLOC.CTAPOOL UP0, 0xe8 ;  /* 0x000000e8000079c8 */ /* 0x000e640008000600 */
[----:B-1----:R-:W-:-:S13]  /*1750*/  PLOP3.LUT P0, PT, PT, PT, UP0, 0x80, 0x0 ;  /* 0x000000000000781c */ /* 0x002fda0003f0f008 */
[----:B------:R-:W-:Y:S05]  /*1760*/  @!P0 BRA `(.L_x_19) ;  /* 0xfffffffc00f08947 */ /* 0x000fea000383ffff */
[----:B------:R-:W-:-:S13]  /*1770*/  LOP3.LUT P0, RZ, R8, 0xff, RZ, 0xc0, !PT ;  /* 0x000000ff08ff7812 */ /* 0x000fda000780c0ff */
[----:B------:R-:W-:Y:S05]  /*1780*/  @!P0 EXIT ;  /* 0x000000000000894d */ /* 0x000fea0003800000 */
[----:B------:R-:W1:Y:S01]  /*1790*/  S2UR UR4, SR_CgaCtaId ;  /* 0x00000000000479c3 */ /* 0x000e620000008800 */
[----:B------:R-:W-:Y:S01]  /*17a0*/  VIADD R14, R14, 0xffffffff ;  /* 0xffffffff0e0e7836 */ /* 0x000fe20000000000 */
[CC--:B------:R-:W-:Y:S01]  /*17b0*/  LEA.HI R4, R0.reuse, R3.reuse, RZ, 0x2 ;  /* 0x0000000300047211 */ /* 0x0c0fe200078f10ff */
[----:B------:R-:W-:Y:S01]  /*17c0*/  UMOV UR41, 0x400 ;  /* 0x0000040000297882 */ /* 0x000fe20000000000 */
[----:B------:R-:W-:Y:S01]  /*17d0*/  LEA.HI R0, R0, R3, RZ, 0x5 ;  /* 0x0000000300007211 */ /* 0x000fe200078f28ff */
[----:B------:R-:W-:Y:S01]  /*17e0*/  UISETP.LT.AND UP0, UPT, UR40, 0x1, UPT ;  /* 0x000000012800788c */ /* 0x000fe2000bf01270 */
[----:B------:R-:W-:Y:S01]  /*17f0*/  R2UR UR42, R14 ;  /* 0x000000000e2a72ca */ /* 0x000fe200000e0000 */
[----:B------:R-:W-:Y:S01]  /*1800*/  ULDC UR6, c[0x0][0x284] ;  /* 0x0000a10000067ab9 */ /* 0x000fe20000000800 */
[--C-:B------:R-:W-:Y:S01]  /*1810*/  SHF.R.S32.HI R60, RZ, 0x2, R4.reuse ;  /* 0x00000002ff3c7819 */ /* 0x100fe20000011404 */
[----:B------:R-:W-:Y:S01]  /*1820*/  USEL UR43, UR40, 0x1, UP0 ;  /* 0x00000001282b7887 */ /* 0x000fe20008000000 */
[----:B------:R-:W-:Y:S01]  /*1830*/  SHF.R.S32.HI R5, RZ, 0x1f, R4 ;  /* 0x0000001fff057819 */ /* 0x000fe20000011404 */
[----:B------:R-:W-:Y:S01]  /*1840*/  USHF.L.U32 UR46, UR40, 0x1, URZ ;  /* 0x00000001282e7899 */ /* 0x000fe2000800063f */
[----:B------:R-:W-:Y:S01]  /*1850*/  LOP3.LUT R62, R4, 0xfffffffc, RZ, 0xc0, !PT ;  /* 0xfffffffc043e7812 */ /* 0x000fe200078ec0ff */
[----:B------:R-:W-:Y:S01]  /*1860*/  UIADD3 UR43, -UR43, UR40, URZ ;  /* 0x000000282b2b7290 */ /* 0x000fe2000fffe13f */
[----:B------:R-:W-:-:S02]  /*1870*/  LEA.HI R5, R5, R60, RZ, 0x3 ;  /* 0x0000003c05057211 */ /* 0x000fc400078f18ff */
[----:B------:R-:W-:Y:S01]  /*1880*/  ISETP.NE.AND P0, PT, R14, RZ, PT ;  /* 0x000000ff0e00720c */ /* 0x000fe20003f05270 */
[----:B------:R-:W-:Y:S01]  /*1890*/  IMAD.IADD R62, R3, 0x1, -R62 ;  /* 0x00000001033e7824 */ /* 0x000fe200078e0a3e */
[----:B------:R-:W-:Y:S01]  /*18a0*/  LOP3.LUT R5, R5, 0xfffffff8, RZ, 0xc0, !PT ;  /* 0xfffffff805057812 */ /* 0x000fe200078ec0ff */
[----:B------:R-:W-:Y:S01]  /*18b0*/  USHF.L.U32 UR42, UR42, 0x3, URZ ;  /* 0x000000032a2a7899 */ /* 0x000fe2000800063f */
[----:B------:R-:W-:Y:S02]  /*18c0*/  LOP3.LUT R72, R16, 0x1, RZ, 0xfc, !PT ;  /* 0x0000000110487812 */ /* 0x000fe400078efcff */
[----:B------:R-:W-:Y:S01]  /*18d0*/  SEL R73, RZ, 0x1, P0 ;  /* 0x00000001ff497807 */ /* 0x000fe20000000000 */
[----:B------:R-:W-:Y:S01]  /*18e0*/  IMAD.IADD R60, R60, 0x1, -R5 ;  /* 0x000000013c3c7824 */ /* 0x000fe200078e0a05 */
[----:B-1----:R-:W-:Y:S01]  /*18f0*/  ULEA UR41, UR4, UR41, 0x18 ;  /* 0x0000002904297291 */ /* 0x002fe2000f8ec03f */
[----:B------:R-:W-:Y:S01]  /*1900*/  SHF.R.S32.HI R5, RZ, 0x5, R0 ;  /* 0x00000005ff057819 */ /* 0x000fe20000011400 */
[----:B------:R-:W-:-:S02]  /*1910*/  IMAD.U32 R64, RZ, RZ, UR42 ;  /* 0x0000002aff407e24 */ /* 0x000fc4000f8e00ff */
[----:B------:R-:W-:Y:S01]  /*1920*/  UIADD3 UR47, UR41, 0x1d0, URZ ;  /* 0x000001d0292f7890 */ /* 0x000fe2000fffe03f */
[--C-:B------:R-:W-:Y:S01]  /*1930*/  SHF.R.S32.HI R61, RZ, 0x1f, R60.reuse ;  /* 0x0000001fff3d7819 */ /* 0x100fe2000001143c */
[----:B------:R-:W-:Y:S01]  /*1940*/  UIADD3 UR4, UR41, 0x1c300, URZ ;  /* 0x0001c30029047890 */ /* 0x000fe2000fffe03f */
[C-C-:B------:R-:W-:Y:S01]  /*1950*/  IMAD R67, R5.reuse, -0x10, -R60.reuse ;  /* 0xfffffff005437824 */ /* 0x140fe200078e0a3c */
[----:B------:R-:W-:Y:S01]  /*1960*/  UIADD3 UR5, UR41, 0x300, URZ ;  /* 0x0000030029057890 */ /* 0x000fe2000fffe03f */
[C---:B------:R-:W-:Y:S01]  /*1970*/  LOP3.LUT R66, R64.reuse, 0x8, RZ, 0xc0, !PT ;  /* 0x0000000840427812 */ /* 0x040fe200078ec0ff */
[----:B------:R-:W-:Y:S01]  /*1980*/  USHF.R.U32.HI UR4, URZ, 0x4, UR4 ;  /* 0x000000043f047899 */ /* 0x000fe20008011604 */
[----:B------:R-:W-:Y:S01]  /*1990*/  IMAD.U32 R63, RZ, RZ, UR47 ;  /* 0x0000002fff3f7e24 */ /* 0x000fe2000f8e00ff */
[----:B------:R-:W-:Y:S01]  /*19a0*/  USHF.R.U32.HI UR5, URZ, 0x4, UR5 ;  /* 0x000000043f057899 */ /* 0x000fe20008011605 */
[----:B------:R-:W-:Y:S01]  /*19b0*/  IMAD.WIDE R60, R5, 0x10, R60 ;  /* 0x00000010053c7825 */ /* 0x000fe200078e023c */
[----:B------:R-:W-:Y:S01]  /*19c0*/  ULOP3.LUT UR4, UR4, 0x3fff, URZ, 0xc0, !UPT ;  /* 0x00003fff04047892 */ /* 0x000fe2000f8ec03f */
[----:B------:R-:W-:Y:S01]  /*19d0*/  LOP3.LUT R64, R64, 0x8, RZ, 0xc, !PT ;  /* 0x0000000840407812 */ /* 0x000fe200078e0cff */
[----:B------:R-:W-:Y:S01]  /*19e0*/  ULOP3.LUT UR5, UR5, 0x3fff, URZ, 0xc0, !UPT ;  /* 0x00003fff05057892 */ /* 0x000fe2000f8ec03f */
[----:B------:R-:W-:Y:S01]  /*19f0*/  VIADD R65, R63, UR42 ;  /* 0x0000002a3f417c36 */ /* 0x000fe20008000000 */
[----:B------:R-:W-:Y:S01]  /*1a00*/  LOP3.LUT R66, R66, 0x18, RZ, 0x3c, !PT ;  /* 0x0000001842427812 */ /* 0x000fe200078e3cff */
[----:B------:R-:W-:Y:S01]  /*1a10*/  VIADD R67, R67, UR6 ;  /* 0x0000000643437c36 */ /* 0x000fe20008000000 */
[----:B------:R-:W-:-:S02]  /*1a20*/  ULOP3.LUT UR44, UR4, 0x10000, URZ, 0xfc, !UPT ;  /* 0x00010000042c7892 */ /* 0x000fc4000f8efc3f */
[----:B------:R-:W-:-:S12]  /*1a30*/  ULOP3.LUT UR45, UR5, 0x10000, URZ, 0xfc, !UPT ;  /* 0x00010000052d7892 */ /* 0x000fd8000f8efc3f */
.L_x_103:
[----:B------:R-:W-:Y:S01]  /*1a40*/  SHF.L.U32 R0, R73, 0x1f, RZ ;  /* 0x0000001f49007819 */ /* 0x000fe200000006ff */
[----:B------:R-:W-:Y:S02]  /*1a50*/  ULDC UR4, c[0x0][0x28c] ;  /* 0x0000a30000047ab9 */ /* 0x000fe40000000800 */
[----:B------:R-:W-:Y:S01]  /*1a60*/  ISETP.LT.AND P1, PT, RZ, UR4, PT ;  /* 0x00000004ff007c0c */ /* 0x000fe2000bf21270 */
[----:B-1----:R-:W1:Y:S02]  /*1a70*/  SYNCS.PHASECHK.TRANS64.TRYWAIT P0, [R63+UR42], R0 ;  /* 0x000000003f0075a7 */ /* 0x002e64000800016a */
[----:B-1-34-:R-:W-:Y:S10]  /*1a80*/  @!P0 BRA `(.L_x_20) ;  /* 0x0000005000748947 */ /* 0x01aff40003800000 */
.L_x_149:
[----:B------:R-:W-:Y:S05]  /*1a90*/  @P1 BRA `(.L_x_21) ;  /* 0x0000000000401947 */ /* 0x000fea0003800000 */
[----:B-1----:R-:W-:Y:S01]  /*1aa0*/  MOV R0, 0x0 ;  /* 0x0000000000007802 */ /* 0x002fe20000000f00 */
[----:B------:R-:W-:Y:S01]  /*1ab0*/  ULDC.64 UR4, c[0x4][0x68] ;  /* 0x01001a0000047ab9 */ /* 0x000fe20000000a00 */
[----:B------:R-:W-:Y:S01]  /*1ac0*/  ULDC.64 UR6, c[0x4][0x8] ;  /* 0x0100020000067ab9 */ /* 0x000fe20000000a00 */
[----:B------:R-:W-:Y:S01]  /*1ad0*/  IMAD.U32 R4, RZ, RZ, UR4 ;  /* 0x00000004ff047e24 */ /* 0x000fe2000f8e00ff */
[----:B------:R1:W2:Y:S01]  /*1ae0*/  LDC.64 R14, c[0x4][R0] ;  /* 0x01000000000e7b82 */ /* 0x0002a20000000a00 */
[----:B------:R-:W-:Y:S01]  /*1af0*/  IMAD.U32 R5, RZ, RZ, UR5 ;  /* 0x00000005ff057e24 */ /* 0x000fe2000f8e00ff */
[----:B------:R-:W-:Y:S01]  /*1b00*/  ULDC.64 UR4, c[0x4][0x70] ;  /* 0x01001c0000047ab9 */ /* 0x000fe20000000a00 */
[----:B------:R-:W-:Y:S02]  /*1b10*/  IMAD.U32 R10, RZ, RZ, UR6 ;  /* 0x00000006ff0a7e24 */ /* 0x000fe4000f8e00ff */
[----:B------:R-:W-:Y:S02]  /*1b20*/  IMAD.U32 R6, RZ, RZ, UR4 ;  /* 0x00000004ff067e24 */ /* 0x000fe4000f8e00ff */
[----:B------:R-:W-:-:S02]  /*1b30*/  IMAD.U32 R7, RZ, RZ, UR5 ;  /* 0x00000005ff077e24 */ /* 0x000fc4000f8e00ff */
[----:B------:R-:W-:Y:S02]  /*1b40*/  IMAD.U32 R11, RZ, RZ, UR7 ;  /* 0x00000007ff0b7e24 */ /* 0x000fe4000f8e00ff */
[----:B------:R-:W-:Y:S02]  /*1b50*/  IMAD.MOV.U32 R8, RZ, RZ, 0x1e1 ;  /* 0x000001e1ff087424 */ /* 0x000fe400078e00ff */
[----:B0-----:R-:W-:Y:S02]  /*1b60*/  IMAD.MOV.U32 R12, RZ, RZ, 0x1 ;  /* 0x00000001ff0c7424 */ /* 0x001fe400078e00ff */
[----:B-1----:R-:W-:-:S07]  /*1b70*/  IMAD.MOV.U32 R13, RZ, RZ, RZ ;  /* 0x000000ffff0d7224 */ /* 0x002fce00078e00ff */
[----:B------:R-:W-:-:S07]  /*1b80*/  LEPC R20, `(.L_x_21) ;  /* 0x000000001014794e */ /* 0x000fce0000000000 */
[----:B--2--5:R-:W-:Y:S05]  /*1b90*/  CALL.ABS.NOINC R14 ;  /* 0x000000000e007343 */ /* 0x024fea0003c00000 */
.L_x_21:
[----:B------:R-:W-:-:S13]  /*1ba0*/  ISETP.NE.AND P0, PT, R72, 0x3, PT ;  /* 0x000000034800780c */ /* 0x000fda0003f05270 */
[----:B------:R-:W-:Y:S05]  /*1bb0*/  @!P0 BRA `(.L_x_22) ;  /* 0x0000000000048947 */ /* 0x000fea0003800000 */
[----:B------:R-:W-:Y:S01]  /*1bc0*/  BPT.TRAP 0x1 ;  /* 0x000000040000795c */ /* 0x000fe20000300000 */
.L_x_22:
[----:B------:R-:W-:Y:S02]  /*1bd0*/  IMAD.U32 R3, RZ, RZ, UR39 ;  /* 0x00000027ff037e24 */ /* 0x000fe4000f8e00ff */
[----:B-1----:R-:W-:-:S03]  /*1be0*/  IMAD.U32 R0, RZ, RZ, UR38 ;  /* 0x00000026ff007e24 */ /* 0x002fc6000f8e00ff */
[----:B------:R-:W-:Y:S02]  /*1bf0*/  LEA R3, R3, UR41, 0x3 ;  /* 0x0000002903037c11 */ /* 0x000fe4000f8e18ff */
[----:B------:R-:W-:-:S04]  /*1c00*/  SHF.L.U32 R0, R0, 0x1f, RZ ;  /* 0x0000001f00007819 */ /* 0x000fc800000006ff */
[----:B------:R1:W2:Y:S01]  /*1c10*/  SYNCS.PHASECHK.TRANS64.TRYWAIT P1, [R3+URZ], R0 ;  /* 0x00000000030075a7 */ /* 0x0002a2000802017f */
[----:B------:R-:W-:Y:S05]  /*1c20*/  @!P0 BRA `(.L_x_23) ;  /* 0x0000000000048947 */ /* 0x000fea0003800000 */
[----:B------:R-:W-:Y:S01]  /*1c30*/  BPT.TRAP 0x1 ;  /* 0x000000040000795c */ /* 0x000fe20000300000 */
.L_x_23:
[----:B--2---:R-:W-:Y:S05]  /*1c40*/  @P1 BRA `(.L_x_24) ;  /* 0x0000000000081947 */ /* 0x004fea0003800000 */
[----:B------:R-:W2:Y:S02]  /*1c50*/  SYNCS.PHASECHK.TRANS64.TRYWAIT P1, [R3+URZ], R0 ;  /* 0x00000000030075a7 */ /* 0x000ea4000802017f */
[----:B--2---:R-:W-:Y:S05]  /*1c60*/  @!P1 BRA `(.L_x_25) ;  /* 0x0000005000109947 */ /* 0x004fea0003800000 */
.L_x_24:
[----:B------:R-:W-:Y:S05]  /*1c70*/  WARPSYNC.ALL ;  /* 0x0000000000007948 */ /* 0x000fea0003800000 */
[----:B------:R-:W-:Y:S01]  /*1c80*/  ULEA UR4, UR39, UR45, 0x8 ;  /* 0x0000002d27047291 */ /* 0x000fe2000f8e403f */
[----:B------:R-:W-:Y:S01]  /*1c90*/  WARPGROUP.ARRIVE ;  /* 0x00000000000079c5 */ /* 0x000fe20000000000 */
[----:B------:R-:W-:Y:S01]  /*1ca0*/  ULEA UR6, UR39, UR44, 0x8 ;  /* 0x0000002c27067291 */ /* 0x000fe2000f8e403f */
[----:B-12---:R-:W-:Y:S01]  /*1cb0*/  IMAD.U32 R0, RZ, RZ, UR43 ;  /* 0x0000002bff007e24 */ /* 0x006fe2000f8e00ff */
[----:B------:R-:W-:Y:S01]  /*1cc0*/  UMOV UR5, 0x80000020 ;  /* 0x8000002000057882 */ /* 0x000fe20000000000 */
[----:B------:R-:W-:-:S03]  /*1cd0*/  UMOV UR7, 0x80000020 ;  /* 0x8000002000077882 */ /* 0x000fc60000000000 */
[----:B------:R-:W-:-:S03]  /*1ce0*/  ISETP.GE.AND P1, PT, R0, 0x1, PT ;  /* 0x000000010000780c */ /* 0x000fc60003f26270 */
[----:B------:R-:W-:Y:S01]  /*1cf0*/  HGMMA.64x64x16.F32 R24, gdesc[UR4], RZ, !UPT, gsb0 ;  /* 0x00e00000041879f0 */ /* 0x000fe2000c0008ff */
[----:B------:R-:W-:Y:S02]  /*1d00*/  UIADD3 UR4, UR4, 0x2, URZ ;  /* 0x0000000204047890 */ /* 0x000fe4000fffe03f */
[----:B------:R-:W-:Y:S01]  /*1d10*/  UIADD3 UR6, UR6, 0x2, URZ ;  /* 0x0000000206067890 */ /* 0x000fe2000fffe03f */
[----:B------:R-:W-:Y:S01]  /*1d20*/  UMOV UR5, 0x80000020 ;  /* 0x8000002000057882 */ /* 0x000fe20000000000 */
[----:B------:R-:W-:Y:S01]  /*1d30*/  UMOV UR7, 0x80000020 ;  /* 0x8000002000077882 */ /* 0x000fe20000000000 */
[----:B------:R-:W-:Y:S02]  /*1d40*/  WARPGROUP.DEPBAR.LE gsb0, 0x0 ;  /* 0x00008000000079c5 */ /* 0x000fe40000010000 */
[----:B------:R-:W-:-:S06]  /*1d50*/  WARPGROUP.ARRIVE ;  /* 0x00000000000079c5 */ /* 0x000fcc0000000000 */
[----:B------:R-:W-:Y:S03]  /*1d60*/  HGMMA.64x64x16.F32 R24, gdesc[UR4], R24, gsb0 ;  /* 0x00e00000041879f0 */ /* 0x000fe60008000818 */
[----:B------:R-:W-:Y:S02]  /*1d70*/  WARPGROUP.DEPBAR.LE gsb0, 0x0 ;  /* 0x00008000000079c5 */ /* 0x000fe40000010000 */
[----:B------:R-:W-:Y:S05]  /*1d80*/  @!P1 BRA `(.L_x_26) ;  /* 0x0000000000d49947 */ /* 0x000fea0003800000 */
[----:B------:R-:W-:Y:S01]  /*1d90*/  UIADD3 UR4, UR39, 0x1, URZ ;  /* 0x0000000127047890 */ /* 0x000fe2000fffe03f */
[----:B------:R-:W-:Y:S02]  /*1da0*/  IMAD.U32 R0, RZ, RZ, UR43 ;  /* 0x0000002bff007e24 */ /* 0x000fe4000f8e00ff */
[----:B------:R-:W-:Y:S01]  /*1db0*/  IMAD.U32 R3, RZ, RZ, UR39 ;  /* 0x00000027ff037e24 */ /* 0x000fe2000f8e00ff */
[----:B------:R-:W-:-:S04]  /*1dc0*/  UISETP.NE.AND UP0, UPT, UR4, 0x1c, UPT ;  /* 0x0000001c0400788c */ /* 0x000fc8000bf05270 */
[----:B------:R-:W-:Y:S02]  /*1dd0*/  USEL UR5, URZ, 0x1, UP0 ;  /* 0x000000013f057887 */ /* 0x000fe40008000000 */
[----:B------:R-:W-:Y:S02]  /*1de0*/  USEL UR8, UR4, URZ, UP0 ;  /* 0x0000003f04087287 */ /* 0x000fe40008000000 */
[----:B------:R-:W-:-:S06]  /*1df0*/  ULOP3.LUT UR5, UR38, UR5, URZ, 0x3c, !UPT ;  /* 0x0000000526057292 */ /* 0x000fcc000f8e3c3f */
[----:B------:R-:W-:-:S07]  /*1e00*/  IMAD.U32 R6, RZ, RZ, UR5 ;  /* 0x00000005ff067e24 */ /* 0x000fce000f8e00ff */
.L_x_33:
[----:B------:R-:W-:Y:S05]  /*1e10*/  @!P0 BRA `(.L_x_27) ;  /* 0x0000000000048947 */ /* 0x000fea0003800000 */
[----:B------:R-:W-:Y:S01]  /*1e20*/  BPT.TRAP 0x1 ;  /* 0x000000040000795c */ /* 0x000fe20000300000 */
.L_x_27:
[----:B------:R-:W-:Y:S01]  /*1e30*/  ULEA UR4, UR8, UR41, 0x3 ;  /* 0x0000002908047291 */ /* 0x000fe2000f8e183f */
[----:B------:R-:W-:-:S08]  /*1e40*/  SHF.L.U32 R4, R6, 0x1f, RZ ;  /* 0x0000001f06047819 */ /* 0x000fd000000006ff */
[----:B------:R1:W2:Y:S01]  /*1e50*/  SYNCS.PHASECHK.TRANS64.TRYWAIT P1, [UR4], R4 ;  /* 0x00000004ff0075a7 */ /* 0x0002a20008020144 */
[----:B------:R-:W-:Y:S05]  /*1e60*/  @!P0 BRA `(.L_x_28) ;  /* 0x0000000000048947 */ /* 0x000fea0003800000 */
[----:B------:R-:W-:Y:S01]  /*1e70*/  BPT.TRAP 0x1 ;  /* 0x000000040000795c */ /* 0x000fe20000300000 */
.L_x_28:
[----:B--2---:R-:W-:Y:S05]  /*1e80*/  @P1 BRA `(.L_x_29) ;  /* 0x0000000000081947 */ /* 0x004fea0003800000 */
[----:B------:R-:W2:Y:S02]  /*1e90*/  SYNCS.PHASECHK.TRANS64.TRYWAIT P1, [UR4], R4 ;  /* 0x00000004ff0075a7 */ /* 0x000ea40008020144 */
[----:B--2---:R-:W-:Y:S05]  /*1ea0*/  @!P1 BRA `(.L_x_30) ;  /* 0x0000004c00949947 */ /* 0x004fea0003800000 */
.L_x_29:
[----:B------:R-:W-:Y:S01]  /*1eb0*/  ULEA UR4, UR8, UR45, 0x8 ;  /* 0x0000002d08047291 */ /* 0x000fe2000f8e403f */
[----:B------:R-:W-:Y:S01]  /*1ec0*/  WARPGROUP.ARRIVE ;  /* 0x00000000000079c5 */ /* 0x000fe20000000000 */
[----:B------:R-:W-:Y:S01]  /*1ed0*/  ULEA UR6, UR8, UR44, 0x8 ;  /* 0x0000002c08067291 */ /* 0x000fe2000f8e403f */
[----:B------:R-:W-:Y:S01]  /*1ee0*/  UMOV UR5, 0x80000020 ;  /* 0x8000002000057882 */ /* 0x000fe20000000000 */
[----:B------:R-:W-:-:S07]  /*1ef0*/  UMOV UR7, 0x80000020 ;  /* 0x8000002000077882 */ /* 0x000fce0000000000 */
[----:B------:R-:W-:Y:S01]  /*1f00*/  HGMMA.64x64x16.F32 R24, gdesc[UR4], R24, gsb0 ;  /* 0x00e00000041879f0 */ /* 0x000fe20008000818 */
        /* <DEDUP_REMOVED lines=9> */
[----:B------:R-:W-:Y:S01]  /*1fa0*/  BPT.TRAP 0x1 ;  /* 0x000000040000795c */ /* 0x000fe20000300000 */
.L_x_31:
[----:B------:R-:W-:-:S13]  /*1fb0*/  ISETP.NE.AND P1, PT, R57, RZ, PT ;  /* 0x000000ff3900720c */ /* 0x000fda0003f25270 */
[----:B-12---:R-:W-:-:S05]  /*1fc0*/  @P1 LEA R4, R3, UR41, 0x3 ;  /* 0x0000002903041c11 */ /* 0x006fca000f8e18ff */
[----:B------:R-:W-:-:S05]  /*1fd0*/  @P1 VIADD R5, R4, 0xe0 ;  /* 0x000000e004051836 */ /* 0x000fca0000000000 */
[----:B------:R-:W-:-:S04]  /*1fe0*/  @P1 PRMT R5, R56, 0x654, R5 ;  /* 0x0000065438051816 */ /* 0x000fc80000000005 */
[----:B------:R1:W-:Y:S01]  /*1ff0*/  @P1 SYNCS.ARRIVE.TRANS64.RED.A1T0 RZ, [R5+URZ], RZ ;  /* 0x000000ff05ff19a7 */ /* 0x0003e2000810043f */
[----:B------:R-:W-:-:S13]  /*2000*/  ISETP.GT.U32.AND P1, PT, R16, 0x1, PT ;  /* 0x000000011000780c */ /* 0x000fda0003f24070 */
[----:B-1----:R-:W-:Y:S05]  /*2010*/  @P1 BRA `(.L_x_32) ;  /* 0x0000000000041947 */ /* 0x002fea0003800000 */
[----:B------:R-:W-:Y:S01]  /*2020*/  BPT.TRAP 0x1 ;  /* 0x000000040000795c */ /* 0x000fe20000300000 */
.L_x_32:
[----:B------:R-:W-:Y:S01]  /*2030*/  UIADD3 UR8, UR8, 0x1, URZ ;  /* 0x0000000108087890 */ /* 0x000fe2000fffe03f */
[C---:B------:R-:W-:Y:S01]  /*2040*/  ISETP.GT.AND P2, PT, R0.reuse, 0x1, PT ;  /* 0x000000010000780c */ /* 0x040fe20003f44270 */
[----:B------:R-:W-:Y:S02]  /*2050*/  VIADD R3, R3, 0x1 ;  /* 0x0000000103037836 */ /* 0x000fe40000000000 */
[----:B------:R-:W-:Y:S01]  /*2060*/  UISETP.NE.AND UP0, UPT, UR8, 0x1c, UPT ;  /* 0x0000001c0800788c */ /* 0x000fe2000bf05270 */
[----:B------:R-:W-:Y:S02]  /*2070*/  VIADD R0, R0, 0xffffffff ;  /* 0xffffffff00007836 */ /* 0x000fe40000000000 */
[C---:B------:R-:W-:Y:S01]  /*2080*/  ISETP.NE.AND P1, PT, R3.reuse, 0x1c, PT ;  /* 0x0000001c0300780c */ /* 0x040fe20003f25270 */
[----:B------:R-:W-:Y:S02]  /*2090*/  USEL UR4, URZ, 0x1, UP0 ;  /* 0x000000013f047887 */ /* 0x000fe40008000000 */
[----:B------:R-:W-:Y:S01]  /*20a0*/  USEL UR8, UR8, URZ, UP0 ;  /* 0x0000003f08087287 */ /* 0x000fe20008000000 */
[----:B------:R-:W-:-:S03]  /*20b0*/  SEL R3, R3, RZ, P1 ;  /* 0x000000ff03037207 */ /* 0x000fc60000800000 */
[----:B------:R-:W-:Y:S01]  /*20c0*/  LOP3.LUT R6, R6, UR4, RZ, 0x3c, !PT ;  /* 0x0000000406067c12 */ /* 0x000fe2000f8e3cff */
[----:B------:R-:W-:Y:S07]  /*20d0*/  @P2 BRA `(.L_x_33) ;  /* 0xfffffffc004c2947 */ /* 0x000fee000383ffff */
.L_x_26:
[----:B------:R-:W1:Y:S01]  /*20e0*/  LDC R0, c[0x0][0x28c] ;  /* 0x0000a300ff007b82 */ /* 0x000e620000000800 */
[----:B------:R2:W-:Y:S01]  /*20f0*/  SYNCS.ARRIVE.TRANS64.A1T0 RZ, [R64+UR47], RZ ;  /* 0x000000ff40ff79a7 */ /* 0x0005e2000810002f */
[----:B-1----:R-:W-:-:S13]  /*2100*/  ISETP.GE.AND P1, PT, R0, 0x1, PT ;  /* 0x000000010000780c */ /* 0x002fda0003f26270 */
[----:B--2---:R-:W-:Y:S05]  /*2110*/  @!P1 BRA `(.L_x_34) ;  /* 0x0000000000449947 */ /* 0x004fea0003800000 */
[----:B------:R-:W-:Y:S05]  /*2120*/  @!P0 BRA `(.L_x_35) ;  /* 0x0000000000048947 */ /* 0x000fea0003800000 */
[----:B------:R-:W-:Y:S01]  /*2130*/  BPT.TRAP 0x1 ;  /* 0x000000040000795c */ /* 0x000fe20000300000 */
.L_x_35:
[----:B------:R-:W-:-:S13]  /*2140*/  ISETP.NE.AND P0, PT, R57, RZ, PT ;  /* 0x000000ff3900720c */ /* 0x000fda0003f05270 */
[----:B------:R-:W-:-:S05]  /*2150*/  VOTEU.ANY UP0, P0 ;  /* 0x00000000003f7886 */ /* 0x000fca0000000100 */
[----:B------:R-:W-:-:S06]  /*2160*/  @UP0 UIADD3 UR4, UR43, UR39, URZ ;  /* 0x000000272b040290 */ /* 0x000fcc000fffe03f */
[----:B------:R-:W-:Y:S02]  /*2170*/  IMAD.U32 R4, RZ, RZ, UR4 ;  /* 0x00000004ff047e24 */ /* 0x000fe4000f8e00ff */
[----:B------:R-:W-:-:S03]  /*2180*/  IMAD.U32 R3, RZ, RZ, UR4 ;  /* 0x00000004ff037e24 */ /* 0x000fc6000f8e00ff */
[----:B------:R-:W-:-:S05]  /*2190*/  @P0 SHF.R.U32.HI R4, RZ, 0x2, R4 ;  /* 0x00000002ff040819 */ /* 0x000fca0000011604 */
[----:B------:R-:W-:-:S04]  /*21a0*/  @P0 IMAD.WIDE.U32 R4, R4, 0x24924925, RZ ;  /* 0x2492492504040825 */ /* 0x000fc800078e00ff */
[----:B------:R-:W-:-:S05]  /*21b0*/  @P0 IMAD R4, R5, -0x1c, R3 ;  /* 0xffffffe405040824 */ /* 0x000fca00078e0203 */
[----:B------:R-:W-:-:S05]  /*21c0*/  @P0 LEA R4, R4, UR41, 0x3 ;  /* 0x0000002904040c11 */ /* 0x000fca000f8e18ff */
[----:B------:R-:W-:-:S05]  /*21d0*/  @P0 VIADD R3, R4, 0xe0 ;  /* 0x000000e004030836 */ /* 0x000fca0000000000 */
[----:B------:R-:W-:-:S04]  /*21e0*/  @P0 PRMT R3, R56, 0x654, R3 ;  /* 0x0000065438030816 */ /* 0x000fc80000000003 */
[----:B------:R1:W-:Y:S01]  /*21f0*/  @P0 SYNCS.ARRIVE.TRANS64.RED.A1T0 RZ, [R3+URZ], RZ ;  /* 0x000000ff03ff09a7 */ /* 0x0003e2000810043f */
[----:B------:R-:W-:-:S13]  /*2200*/  ISETP.GT.U32.AND P0, PT, R16, 0x1, PT ;  /* 0x000000011000780c */ /* 0x000fda0003f04070 */
[----:B-1----:R-:W-:Y:S05]  /*2210*/  @P0 BRA `(.L_x_34) ;  /* 0x0000000000040947 */ /* 0x002fea0003800000 */
[----:B------:R-:W-:Y:S01]  /*2220*/  BPT.TRAP 0x1 ;  /* 0x000000040000795c */ /* 0x000fe20000300000 */
.L_x_34:
[----:B------:R-:W-:Y:S01]  /*2230*/  SHF.L.U32 R0, R73, 0x1f, RZ ;  /* 0x0000001f49007819 */ /* 0x000fe200000006ff */
[----:B------:R-:W-:Y:S01]  /*2240*/  UIADD3 UR39, UR46, UR39, URZ ;  /* 0x000000272e277290 */ /* 0x000fe2000fffe03f */
[----:B------:R-:W1:Y:S01]  /*2250*/  LDC R7, c[0x0][0x288] ;  /* 0x0000a200ff077b82 */ /* 0x000e620000000800 */
[----:B------:R-:W-:Y:S01]  /*2260*/  UISETP.GE.U32.AND UP1, UPT, UR46, 0x1c, UPT ;  /* 0x0000001c2e00788c */ /* 0x000fe2000bf26070 */
[----:B------:R-:W-:Y:S01]  /*2270*/  IMAD.SHL.U32 R8, R62, 0x2, RZ ;  /* 0x000000023e087824 */ /* 0x000fe200078e00ff */
[----:B------:R-:W-:Y:S02]  /*2280*/  UISETP.GT.U32.AND UP0, UPT, UR39, 0x1b, UPT ;  /* 0x0000001b2700788c */ /* 0x000fe4000bf04070 */
[----:B------:R-:W-:Y:S02]  /*2290*/  USHF.R.U32.HI UR4, URZ, 0x2, UR39 ;  /* 0x000000023f047899 */ /* 0x000fe40008011627 */
[----:B------:R-:W-:Y:S01]  /*22a0*/  UISETP.LT.U32.AND UP0, UPT, UR46, 0x1c, UP0 ;  /* 0x0000001c2e00788c */ /* 0x000fe20008701070 */
[----:B------:R-:W2:Y:S01]  /*22b0*/  SYNCS.PHASECHK.TRANS64.TRYWAIT P0, [R63+UR42+0x10], R0 ;  /* 0x000010003f0075a7 */ /* 0x000ea2000800016a */
[----:B------:R-:W-:Y:S01]  /*22c0*/  UIMAD.WIDE.U32 UR4, UR4, 0x24924925, URZ ;  /* 0x24924925040478a5 */ /* 0x000fe2000f8e003f */
[----:B------:R-:W-:Y:S01]  /*22d0*/  SHF.R.S32.HI R9, RZ, 0x1f, R8 ;  /* 0x0000001fff097819 */ /* 0x000fe20000011408 */
[----:B------:R-:W-:-:S02]  /*22e0*/  USEL UR6, URZ, 0x1, !UP0 ;  /* 0x000000013f067887 */ /* 0x000fc4000c000000 */
[----:B------:R-:W-:Y:S02]  /*22f0*/  UIMAD UR39, UR5, -0x1c, UR39 ;  /* 0xffffffe4052778a4 */ /* 0x000fe4000f8e0227 */
[----:B------:R-:W-:-:S04]  /*2300*/  ULOP3.LUT UR38, UR38, UR6, URZ, 0x3c, !UPT ;  /* 0x0000000626267292 */ /* 0x000fc8000f8e3c3f */
[----:B------:R-:W-:Y:S01]  /*2310*/  @UP1 ULOP3.LUT UR38, UR38, 0x1, UR5, 0x78, !UPT ;  /* 0x0000000126261892 */ /* 0x000fe2000f8e7805 */
[----:B-12---:R-:W-:Y:S11]  /*2320*/  @!P0 BRA `(.L_x_36) ;  /* 0x00000048008c8947 */ /* 0x006ff60003800000 */
.L_x_150:
[----:B-1----:R-:W-:Y:S01]  /*2330*/  IMAD.SHL.U32 R0, R19, 0x40, RZ ;  /* 0x0000004013007824 */ /* 0x002fe200078e00ff */
[----:B------:R-:W-:Y:S01]  /*2340*/  ULDC UR6, c[0x0][0x284] ;  /* 0x0000a10000067ab9 */ /* 0x000fe20000000800 */
[----:B------:R-:W-:Y:S01]  /*2350*/  IMAD.SHL.U32 R14, R22, 0x40, RZ ;  /* 0x00000040160e7824 */ /* 0x000fe200078e00ff */
[----:B------:R-:W-:Y:S01]  /*2360*/  SHF.R.S32.HI R11, RZ, 0x1f, R2 ;  /* 0x0000001fff0b7819 */ /* 0x000fe20000011402 */
[----:B------:R-:W-:Y:S01]  /*2370*/  ULDC.64 UR4, c[0x0][0x5d0] ;  /* 0x0001740000047ab9 */ /* 0x000fe20000000a00 */
[----:B------:R-:W-:Y:S01]  /*2380*/  ISETP.GE.AND P0, PT, R0, UR6, PT ;  /* 0x0000000600007c0c */ /* 0x000fe2000bf06270 */
[----:B------:R-:W-:Y:S01]  /*2390*/  IMAD.WIDE.U32 R4, R2, UR4, R8 ;  /* 0x0000000402047c25 */ /* 0x000fe2000f8e0008 */
[----:B------:R-:W-:Y:S02]  /*23a0*/  SHF.R.S32.HI R15, RZ, 0x1f, R14 ;  /* 0x0000001fff0f7819 */ /* 0x000fe4000001140e */
[C---:B------:R-:W-:Y:S01]  /*23b0*/  ISETP.GE.OR P0, PT, R14.reuse, R7, P0 ;  /* 0x000000070e00720c */ /* 0x040fe20000706670 */
[----:B------:R-:W-:Y:S01]  /*23c0*/  IMAD R3, R11, UR4, RZ ;  /* 0x000000040b037c24 */ /* 0x000fe2000f8e02ff */
[----:B------:R-:W-:-:S03]  /*23d0*/  IADD3 R4, P1, R14, R4, RZ ;  /* 0x000000040e047210 */ /* 0x000fc60007f3e0ff */
[----:B------:R-:W-:-:S05]  /*23e0*/  IMAD R3, R2, UR5, R3 ;  /* 0x0000000502037c24 */ /* 0x000fca000f8e0203 */
[----:B------:R-:W-:-:S03]  /*23f0*/  IADD3.X R5, R15, R5, R3, P1, !PT ;  /* 0x000000050f057210 */ /* 0x000fc60000ffe403 */
[----:B------:R-:W-:Y:S05]  /*2400*/  @P0 BRA `(.L_x_37) ;  /* 0x0000002000b00947 */ /* 0x000fea0003800000 */
[----:B------:R-:W1:Y:S01]  /*2410*/  LDC.64 R76, c[0x0][0x5c8] ;  /* 0x00017200ff4c7b82 */ /* 0x000e620000000a00 */
[----:B-----5:R-:W-:Y:S01]  /*2420*/  FSETP.NEU.AND P0, PT, R59, RZ, PT ;  /* 0x000000ff3b00720b */ /* 0x020fe20003f0d000 */
[----:B------:R-:W-:Y:S01]  /*2430*/  IMAD R3, R62, -0x2, R7 ;  /* 0xfffffffe3e037824 */ /* 0x000fe200078e0207 */
[----:B------:R-:W-:Y:S01]  /*2440*/  BSSY B0, `(.L_x_37) ;  /* 0x0000228000007945 */ /* 0x000fe20003800000 */
[----:B------:R-:W-:-:S04]  /*2450*/  IMAD.WIDE R68, R19, 0x40, R60 ;  /* 0x0000004013447825 */ /* 0x000fc800078e023c */
[----:B------:R-:W-:Y:S02]  /*2460*/  IMAD.IADD R3, R3, 0x1, -R14 ;  /* 0x0000000103037824 */ /* 0x000fe400078e0a0e */
[----:B------:R-:W-:-:S03]  /*2470*/  IMAD.IADD R0, R67, 0x1, -R0 ;  /* 0x0000000143007824 */ /* 0x000fc600078e0a00 */
[----:B------:R-:W-:-:S04]  /*2480*/  ISETP.GT.AND P2, PT, R3, RZ, PT ;  /* 0x000000ff0300720c */ /* 0x000fc80003f44270 */
[----:B------:R-:W-:Y:S01]  /*2490*/  ISETP.GT.AND P1, PT, R0, RZ, P2 ;  /* 0x000000ff0000720c */ /* 0x000fe20001724270 */
[-C--:B-1----:R-:W-:Y:S02]  /*24a0*/  IMAD R6, R69, R76.reuse, RZ ;  /* 0x0000004c45067224 */ /* 0x082fe400078e02ff */
[----:B------:R-:W-:-:S04]  /*24b0*/  IMAD.WIDE.U32 R70, R68, R76, R4 ;  /* 0x0000004c44467225 */ /* 0x000fc800078e0004 */
[----:B------:R-:W-:-:S04]  /*24c0*/  IMAD R5, R68, R77, R6 ;  /* 0x0000004d44057224 */ /* 0x000fc800078e0206 */
[----:B------:R-:W-:Y:S01]  /*24d0*/  IMAD.IADD R7, R71, 0x1, R5 ;  /* 0x0000000147077824 */ /* 0x000fe200078e0205 */
[----:B------:R-:W-:Y:S06]  /*24e0*/  @!P0 BRA `(.L_x_38) ;  /* 0x0000001400e48947 */ /* 0x000fec0003800000 */
[----:B------:R-:W1:Y:S01]  /*24f0*/  LDC.64 R74, c[0x0][0x5b8] ;  /* 0x00016e00ff4a7b82 */ /* 0x000e620000000a00 */
[----:B------:R-:W-:-:S07]  /*2500*/  ULDC.64 UR4, c[0x0][0x5c0] ;  /* 0x0001700000047ab9 */ /* 0x000fce0000000a00 */
[----:B------:R-:W2:Y:S08]  /*2510*/  LDC.64 R78, c[0x0][0x5b0] ;  /* 0x00016c00ff4e7b82 */ /* 0x000eb00000000a00 */
[----:B------:R-:W0:Y:S01]  /*2520*/  LDC.64 R80, c[0x0][0x5a8] ;  /* 0x00016a00ff507b82 */ /* 0x000e220000000a00 */
[-C--:B-1----:R-:W-:Y:S02]  /*2530*/  IMAD R6, R11, R74.reuse, RZ ;  /* 0x0000004a0b067224 */ /* 0x082fe400078e02ff */
[----:B------:R-:W-:-:S04]  /*2540*/  IMAD.WIDE.U32 R4, R2, R74, R8 ;  /* 0x0000004a02047225 */ /* 0x000fc800078e0008 */
[----:B------:R-:W-:Y:S01]  /*2550*/  IMAD R71, R2, R75, R6 ;  /* 0x0000004b02477224 */ /* 0x000fe200078e0206 */
[----:B------:R-:W-:Y:S01]  /*2560*/  IADD3 R10, P0, R14, R4, RZ ;  /* 0x000000040e0a7210 */ /* 0x000fe20007f1e0ff */
[----:B--2---:R-:W-:-:S03]  /*2570*/  IMAD R4, R69, R78, RZ ;  /* 0x0000004e45047224 */ /* 0x004fc600078e02ff */
[----:B------:R-:W-:Y:S01]  /*2580*/  IADD3.X R11, R15, R5, R71, P0, !PT ;  /* 0x000000050f0b7210 */ /* 0x000fe200007fe447 */
[C---:B------:R-:W-:Y:S02]  /*2590*/  IMAD R75, R68.reuse, R79, R4 ;  /* 0x0000004f444b7224 */ /* 0x040fe400078e0204 */
[----:B------:R-:W-:-:S04]  /*25a0*/  IMAD.WIDE.U32 R4, R68, R78, R10 ;  /* 0x0000004e44047225 */ /* 0x000fc800078e000a */
[----:B------:R-:W-:Y:S01]  /*25b0*/  IMAD.IADD R5, R5, 0x1, R75 ;  /* 0x0000000105057824 */ /* 0x000fe200078e024b */
[----:B0-----:R-:W-:-:S04]  /*25c0*/  LEA R12, P0, R4, R80, 0x1 ;  /* 0x00000050040c7211 */ /* 0x001fc800078008ff */
[----:B------:R-:W-:-:S05]  /*25d0*/  LEA.HI.X R13, R4, R81, R5, 0x1, P0 ;  /* 0x00000051040d7211 */ /* 0x000fca00000f0c05 */
[----:B------:R-:W2:Y:S01]  /*25e0*/  @P1 LDG.E.LTC128B.U16 R19, desc[UR36][R12.64] ;  /* 0x000000240c131981 */ /* 0x000ea2000c1e1520 */
[----:B------:R-:W-:Y:S01]  /*25f0*/  IMAD.WIDE.U32 R4, R68, R78, R14 ;  /* 0x0000004e44047225 */ /* 0x000fe200078e000e */
[----:B------:R-:W-:Y:S02]  /*2600*/  BSSY B1, `(.L_x_39) ;  /* 0x0000015000017945 */ /* 0x000fe40003800000 */
[----:B------:R-:W-:-:S04]  /*2610*/  IADD3 R20, P0, R8, R4, RZ ;  /* 0x0000000408147210 */ /* 0x000fc80007f1e0ff */
[----:B------:R-:W-:Y:S02]  /*2620*/  IADD3.X R21, R9, R75, R5, P0, !PT ;  /* 0x0000004b09157210 */ /* 0x000fe400007fe405 */
[----:B------:R-:W-:Y:S01]  /*2630*/  LEA R6, P0, R70, UR4, 0x1 ;  /* 0x0000000446067c11 */ /* 0x000fe2000f8008ff */
[----:B------:R-:W-:-:S03]  /*2640*/  IMAD.WIDE.U32 R20, R2, R74, R20 ;  /* 0x0000004a02147225 */ /* 0x000fc600078e0014 */
[----:B------:R-:W-:Y:S02]  /*2650*/  LEA.HI.X R7, R70, UR5, R7, 0x1, P0 ;  /* 0x0000000546077c11 */ /* 0x000fe400080f0c07 */
[----:B------:R-:W-:-:S04]  /*2660*/  ISETP.GT.AND P0, PT, R3, 0x1, PT ;  /* 0x000000010300780c */ /* 0x000fc80003f04270 */
[----:B------:R-:W-:Y:S01]  /*2670*/  ISETP.GT.AND P3, PT, R0, RZ, P0 ;  /* 0x000000ff0000720c */ /* 0x000fe20000764270 */
[----:B--2---:R-:W-:-:S05]  /*2680*/  HADD2.F32 R4, -RZ, R19.H0_H0 ;  /* 0x20000013ff047230 */ /* 0x004fca0000004100 */
[----:B------:R-:W-:Y:S01]  /*2690*/  FMUL R5, R4, R59 ;  /* 0x0000003b04057220 */ /* 0x000fe20000400000 */
[----:B------:R-:W-:-:S03]  /*26a0*/  LEA R4, P4, R20, R80, 0x1 ;  /* 0x0000005014047211 */ /* 0x000fc600078808ff */
[----:B------:R-:W-:-:S05]  /*26b0*/  FFMA R5, R24, R58, R5 ;  /* 0x0000003a18057223 */ /* 0x000fca0000000005 */
[----:B------:R-:W-:Y:S01]  /*26c0*/  F2FP.F16.F32.PACK_AB R12, RZ, R5 ;  /* 0x00000005ff0c723e */ /* 0x000fe200000000ff */
[----:B------:R-:W-:-:S03]  /*26d0*/  IMAD.IADD R5, R71, 0x1, R21 ;  /* 0x0000000147057824 */ /* 0x000fc600078e0215 */
[----:B------:R-:W-:Y:S01]  /*26e0*/  PRMT R13, R12, 0x7610, R13 ;  /* 0x000076100c0d7816 */ /* 0x000fe2000000000d */
[----:B------:R-:W-:Y:S01]  /*26f0*/  IMAD.SHL.U32 R12, R78, 0x8, RZ ;  /* 0x000000084e0c7824 */ /* 0x000fe200078e00ff */
[----:B------:R-:W-:-:S03]  /*2700*/  LEA.HI.X R5, R20, R81, R5, 0x1, P4 ;  /* 0x0000005114057211 */ /* 0x000fc600020f0c05 */
[----:B------:R0:W-:Y:S02]  /*2710*/  @P1 STG.E.U16 desc[UR36][R6.64], R13 ;  /* 0x0000000d06001986 */ /* 0x0001e4000c101524 */
[----:B0-----:R-:W-:Y:S01]  /*2720*/  SHF.L.U64.HI R13, R78, 0x3, R79 ;  /* 0x000000034e0d7819 */ /* 0x001fe2000001024f */
[----:B------:R-:W-:Y:S06]  /*2730*/  @!P3 BRA `(.L_x_40) ;  /* 0x000000000004b947 */ /* 0x000fec0003800000 */
[----:B------:R0:W5:Y:S02]  /*2740*/  LDG.E.LTC128B.U16 R19, desc[UR36][R4.64+0x2] ;  /* 0x0000022404137981 */ /* 0x000164000c1e1520 */
.L_x_40:
[----:B------:R-:W-:Y:S05]  /*2750*/  BSYNC B1 ;  /* 0x0000000000017941 */ /* 0x000fea0003800000 */
.L_x_39:
[----:B-----5:R-:W-:Y:S01]  /*2760*/  HADD2.F32 R20, -RZ, R19.H0_H0 ;  /* 0x20000013ff147230 */ /* 0x020fe20000004100 */
[----:B------:R-:W-:Y:S01]  /*2770*/  ISETP.GT.AND P2, PT, R0, 0x8, P2 ;  /* 0x000000080000780c */ /* 0x000fe20001744270 */
[----:B------:R-:W-:-:S04]  /*2780*/  IMAD.WIDE.U32 R68, R68, R78, R12 ;  /* 0x0000004e44447225 */ /* 0x000fc800078e000c */
[----:B------:R-:W-:Y:S01]  /*2790*/  FMUL R20, R20, R59 ;  /* 0x0000003b14147220 */ /* 0x000fe20000400000 */
[----:B------:R-:W-:Y:S01]  /*27a0*/  IMAD.IADD R75, R75, 0x1, R69 ;  /* 0x000000014b4b7824 */ /* 0x000fe200078e0245 */
[----:B------:R-:W-:Y:S02]  /*27b0*/  IADD3 R10, P1, R10, R68, RZ ;  /* 0x000000440a0a7210 */ /* 0x000fe40007f3e0ff */
[----:B------:R-:W-:-:S03]  /*27c0*/  FFMA R20, R25, R58, R20 ;  /* 0x0000003a19147223 */ /* 0x000fc60000000014 */
[----:B------:R-:W-:Y:S01]  /*27d0*/  IMAD.X R11, R75, 0x1, R11, P1 ;  /* 0x000000014b0b7824 */ /* 0x000fe200008e060b */
[C---:B------:R-:W-:Y:S02]  /*27e0*/  LEA R12, P1, R10.reuse, R80, 0x1 ;  /* 0x000000500a0c7211 */ /* 0x040fe400078208ff */
[----:B------:R-:W-:Y:S02]  /*27f0*/  F2FP.F16.F32.PACK_AB R20, RZ, R20 ;  /* 0x00000014ff14723e */ /* 0x000fe400000000ff */
[----:B------:R-:W-:-:S03]  /*2800*/  LEA.HI.X R13, R10, R81, R11, 0x1, P1 ;  /* 0x000000510a0d7211 */ /* 0x000fc600008f0c0b */
[----:B------:R1:W-:Y:S04]  /*2810*/  @P3 STG.E.U16 desc[UR36][R6.64+0x2], R20 ;  /* 0x0000021406003986 */ /* 0x0003e8000c101524 */
[----:B------:R-:W2:Y:S01]  /*2820*/  @P2 LDG.E.LTC128B.U16 R19, desc[UR36][R12.64] ;  /* 0x000000240c132981 */ /* 0x000ea2000c1e1520 */
[----:B------:R-:W-:Y:S01]  /*2830*/  IADD3 R14, P1, P3, R8, R68, R14 ;  /* 0x00000044080e7210 */ /* 0x000fe20007b3e00e */
[----:B------:R-:W-:Y:S01]  /*2840*/  BSSY B1, `(.L_x_41) ;  /* 0x0000011000017945 */ /* 0x000fe20003800000 */
[C---:B------:R-:W-:Y:S02]  /*2850*/  SHF.L.U64.HI R11, R76.reuse, 0x4, R77 ;  /* 0x000000044c0b7819 */ /* 0x040fe4000001024d */
[----:B------:R-:W-:Y:S02]  /*2860*/  IADD3.X R15, R9, R75, R15, P1, P3 ;  /* 0x0000004b090f7210 */ /* 0x000fe40000fe640f */
[----:B------:R-:W-:-:S02]  /*2870*/  LEA R10, P1, R76, R6, 0x4 ;  /* 0x000000064c0a7211 */ /* 0x000fc400078220ff */
[----:B------:R-:W-:Y:S01]  /*2880*/  ISETP.GT.AND P0, PT, R0, 0x8, P0 ;  /* 0x000000080000780c */ /* 0x000fe20000704270 */
[----:B------:R-:W-:-:S04]  /*2890*/  IMAD.WIDE.U32 R14, R2, R74, R14 ;  /* 0x0000004a020e7225 */ /* 0x000fc800078e000e */
[----:B------:R-:W-:Y:S02]  /*28a0*/  IMAD.X R11, R11, 0x1, R7, P1 ;  /* 0x000000010b0b7824 */ /* 0x000fe400008e0607 */
[----:B------:R-:W-:Y:S02]  /*28b0*/  IMAD.IADD R2, R71, 0x1, R15 ;  /* 0x0000000147027824 */ /* 0x000fe400078e020f */
[----:B--2---:R-:W-:-:S05]  /*28c0*/  HADD2.F32 R8, -RZ, R19.H0_H0 ;  /* 0x20000013ff087230 */ /* 0x004fca0000004100 */
[----:B------:R-:W-:Y:S01]  /*28d0*/  FMUL R9, R8, R59 ;  /* 0x0000003b08097220 */ /* 0x000fe20000400000 */
[----:B------:R-:W-:-:S03]  /*28e0*/  LEA R8, P3, R14, R80, 0x1 ;  /* 0x000000500e087211 */ /* 0x000fc600078608ff */
[----:B------:R-:W-:-:S05]  /*28f0*/  FFMA R9, R26, R58, R9 ;  /* 0x0000003a1a097223 */ /* 0x000fca0000000009 */
[----:B------:R-:W-:Y:S02]  /*2900*/  F2FP.F16.F32.PACK_AB R12, RZ, R9 ;  /* 0x00000009ff0c723e */ /* 0x000fe400000000ff */
[----:B------:R-:W-:-:S03]  /*2910*/  LEA.HI.X R9, R14, R81, R2, 0x1, P3 ;  /* 0x000000510e097211 */ /* 0x000fc600018f0c02 */
[----:B------:R1:W-:Y:S01]  /*2920*/  @P2 STG.E.U16 desc[UR36][R10.64], R12 ;  /* 0x0000000c0a002986 */ /* 0x0003e2000c101524 */
[----:B------:R-:W-:Y:S05]  /*2930*/  @!P0 BRA `(.L_x_42) ;  /* 0x0000000000048947 */ /* 0x000fea0003800000 */
[----:B------:R2:W5:Y:S02]  /*2940*/  LDG.E.LTC128B.U16 R19, desc[UR36][R8.64+0x2] ;  /* 0x0000022408137981 */ /* 0x000564000c1e1520 */
.L_x_42:
[----:B------:R-:W-:Y:S05]  /*2950*/  BSYNC B1 ;  /* 0x0000000000017941 */ /* 0x000fea0003800000 */
.L_x_41:
[----:B-----5:R-:W-:Y:S01]  /*2960*/  HADD2.F32 R2, -RZ, R19.H0_H0 ;  /* 0x20000013ff027230 */ /* 0x020fe20000004100 */
[----:B------:R-:W-:Y:S01]  /*2970*/  ISETP.GT.AND P1, PT, R3, 0x8, PT ;  /* 0x000000080300780c */ /* 0x000fe20003f24270 */
[----:B------:R-:W-:Y:S03]  /*2980*/  BSSY B1, `(.L_x_43) ;  /* 0x0000008000017945 */ /* 0x000fe60003800000 */
[----:B------:R-:W-:Y:S01]  /*2990*/  FMUL R2, R2, R59 ;  /* 0x0000003b02027220 */ /* 0x000fe20000400000 */
[----:B------:R-:W-:-:S03]  /*29a0*/  ISETP.GT.AND P2, PT, R0, RZ, P1 ;  /* 0x000000ff0000720c */ /* 0x000fc60000f44270 */
[----:B------:R-:W-:-:S05]  /*29b0*/  FFMA R2, R27, R58, R2 ;  /* 0x0000003a1b027223 */ /* 0x000fca0000000002 */
[----:B------:R-:W-:-:S05]  /*29c0*/  F2FP.F16.F32.PACK_AB R2, RZ, R2 ;  /* 0x00000002ff02723e */ /* 0x000fca00000000ff */
[----:B------:R3:W-:Y:S01]  /*29d0*/  @P0 STG.E.U16 desc[UR36][R10.64+0x2], R2 ;  /* 0x000002020a000986 */ /* 0x0007e2000c101524 */
[----:B------:R-:W-:Y:S05]  /*29e0*/  @!P2 BRA `(.L_x_44) ;  /* 0x000000000004a947 */ /* 0x000fea0003800000 */
[----:B------:R4:W5:Y:S02]  /*29f0*/  LDG.E.LTC128B.U16 R19, desc[UR36][R4.64+0x10] ;  /* 0x0000102404137981 */ /* 0x000964000c1e1520 */
.L_x_44:
[----:B------:R-:W-:Y:S05]  /*2a00*/  BSYNC B1 ;  /* 0x0000000000017941 */ /* 0x000fea0003800000 */
.L_x_43:
[----:B---3-5:R-:W-:Y:S01]  /*2a10*/  HADD2.F32 R2, -RZ, R19.H0_H0 ;  /* 0x20000013ff027230 */ /* 0x028fe20000004100 */
        /* <DEDUP_REMOVED lines=9> */
.L_x_46:
[----:B------:R-:W-:Y:S05]  /*2ab0*/  BSYNC B1 ;  /* 0x0000000000017941 */ /* 0x000fea0003800000 */
.L_x_45:
[----:B-----5:R-:W-:Y:S01]  /*2ac0*/  HADD2.F32 R2, -RZ, R19.H0_H0 ;  /* 0x20000013ff027230 */ /* 0x020fe20000004100 */
[----:B------:R-:W-:Y:S01]  /*2ad0*/  ISETP.GT.AND P1, PT, R0, 0x8, P1 ;  /* 0x000000080000780c */ /* 0x000fe20000f24270 */
[----:B------:R-:W-:Y:S03]  /*2ae0*/  BSSY B1, `(.L_x_47) ;  /* 0x0000007000017945 */ /* 0x000fe60003800000 */
[----:B------:R-:W-:-:S04]  /*2af0*/  FMUL R2, R2, R59 ;  /* 0x0000003b02027220 */ /* 0x000fc80000400000 */
[----:B------:R-:W-:-:S05]  /*2b00*/  FFMA R2, R29, R58, R2 ;  /* 0x0000003a1d027223 */ /* 0x000fca0000000002 */
[----:B------:R-:W-:-:S05]  /*2b10*/  F2FP.F16.F32.PACK_AB R2, RZ, R2 ;  /* 0x00000002ff02723e */ /* 0x000fca00000000ff */
[----:B------:R0:W-:Y:S01]  /*2b20*/  @P3 STG.E.U16 desc[UR36][R6.64+0x12], R2 ;  /* 0x0000120206003986 */ /* 0x0001e2000c101524 */
[----:B------:R-:W-:Y:S05]  /*2b30*/  @!P1 BRA `(.L_x_48) ;  /* 0x0000000000049947 */ /* 0x000fea0003800000 */
[----:B------:R0:W5:Y:S02]  /*2b40*/  LDG.E.LTC128B.U16 R19, desc[UR36][R8.64+0x10] ;  /* 0x0000102408137981 */ /* 0x000164000c1e1520 */
.L_x_48:
[----:B------:R-:W-:Y:S05]  /*2b50*/  BSYNC B1 ;  /* 0x0000000000017941 */ /* 0x000fea0003800000 */
.L_x_47:
[----:B0----5:R-:W-:Y:S01]  /*2b60*/  HADD2.F32 R2, -RZ, R19.H0_H0 ;  /* 0x20000013ff027230 */ /* 0x021fe20000004100 */
[----:B------:R-:W-:Y:S01]  /*2b70*/  ISETP.GT.AND P0, PT, R0, 0x8, P0 ;  /* 0x000000080000780c */ /* 0x000fe20000704270 */
[----:B------:R-:W-:Y:S03]  /*2b80*/  BSSY B1, `(.L_x_49) ;  /* 0x0000007000017945 */ /* 0x000fe60003800000 */
[----:B---3--:R-:W-:-:S04]  /*2b90*/  FMUL R13, R2, R59 ;  /* 0x0000003b020d7220 */ /* 0x008fc80000400000 */
[----:B------:R-:W-:-:S05]  /*2ba0*/  FFMA R13, R30, R58, R13 ;  /* 0x0000003a1e0d7223 */ /* 0x000fca000000000d */
[----:B------:R-:W-:-:S05]  /*2bb0*/  F2FP.F16.F32.PACK_AB R13, RZ, R13 ;  /* 0x0000000dff0d723e */ /* 0x000fca00000000ff */
[----:B------:R0:W-:Y:S01]  /*2bc0*/  @P1 STG.E.U16 desc[UR36][R10.64+0x10], R13 ;  /* 0x0000100d0a001986 */ /* 0x0001e2000c101524 */
[----:B------:R-:W-:Y:S05]  /*2bd0*/  @!P0 BRA `(.L_x_50) ;  /* 0x0000000000048947 */ /* 0x000fea0003800000 */
[----:B------:R3:W5:Y:S02]  /*2be0*/  LDG.E.LTC128B.U16 R19, desc[UR36][R8.64+0x12] ;  /* 0x0000122408137981 */ /* 0x000764000c1e1520 */
.L_x_50:
[----:B------:R-:W-:Y:S05]  /*2bf0*/  BSYNC B1 ;  /* 0x0000000000017941 */ /* 0x000fea0003800000 */
.L_x_49:
        /* <DEDUP_REMOVED lines=10> */
.L_x_52:
[----:B------:R-:W-:Y:S05]  /*2ca0*/  BSYNC B1 ;  /* 0x0000000000017941 */ /* 0x000fea0003800000 */
.L_x_51:
[----:B0----5:R-:W-:Y:S01]  /*2cb0*/  HADD2.F32 R2, -RZ, R19.H0_H0 ;  /* 0x20000013ff027230 */ /* 0x021fe20000004100 */
        /* <DEDUP_REMOVED lines=9> */
.L_x_54:
[----:B------:R-:W-:Y:S05]  /*2d50*/  BSYNC B1 ;  /* 0x0000000000017941 */ /* 0x000fea0003800000 */
.L_x_53:
        /* <DEDUP_REMOVED lines=9> */
.L_x_56:
[----:B------:R-:W-:Y:S05]  /*2df0*/  BSYNC B1 ;  /* 0x0000000000017941 */ /* 0x000fea0003800000 */
.L_x_55:
[----:B0----5:R-:W-:Y:S01]  /*2e00*/  HADD2.F32 R2, -RZ, R19.H0_H0 ;  /* 0x20000013ff027230 */ /* 0x021fe20000004100 */
        /* <DEDUP_REMOVED lines=8> */
.L_x_58:
[----:B------:R-:W-:Y:S05]  /*2e90*/  BSYNC B1 ;  /* 0x0000000000017941 */ /* 0x000fea0003800000 */
.L_x_57:
        /* <DEDUP_REMOVED lines=10> */
.L_x_60:
[----:B------:R-:W-:Y:S05]  /*2f40*/  BSYNC B1 ;  /* 0x0000000000017941 */ /* 0x000fea0003800000 */
.L_x_59:
        /* <DEDUP_REMOVED lines=10> */
.L_x_62:
[----:B------:R-:W-:Y:S05]  /*2ff0*/  BSYNC B1 ;  /* 0x0000000000017941 */ /* 0x000fea0003800000 */
.L_x_61:
        /* <DEDUP_REMOVED lines=9> */
.L_x_64:
[----:B------:R-:W-:Y:S05]  /*3090*/  BSYNC B1 ;  /* 0x0000000000017941 */ /* 0x000fea0003800000 */
.L_x_63:
        /* <DEDUP_REMOVED lines=9> */
.L_x_66:
[----:B------:R-:W-:Y:S05]  /*3130*/  BSYNC B1 ;  /* 0x0000000000017941 */ /* 0x000fea0003800000 */
.L_x_65:
        /* <DEDUP_REMOVED lines=10> */
.L_x_68:
[----:B------:R-:W-:Y:S05]  /*31e0*/  BSYNC B1 ;  /* 0x0000000000017941 */ /* 0x000fea0003800000 */
.L_x_67:
        /* <DEDUP_REMOVED lines=10> */
.L_x_70:
[----:B------:R-:W-:Y:S05]  /*3290*/  BSYNC B1 ;  /* 0x0000000000017941 */ /* 0x000fea0003800000 */
.L_x_69:
        /* <DEDUP_REMOVED lines=9> */
.L_x_72:
[----:B------:R-:W-:Y:S05]  /*3330*/  BSYNC B1 ;  /* 0x0000000000017941 */ /* 0x000fea0003800000 */
.L_x_71:
        /* <DEDUP_REMOVED lines=9> */
.L_x_74:
[----:B------:R-:W-:Y:S05]  /*33d0*/  BSYNC B1 ;  /* 0x0000000000017941 */ /* 0x000fea0003800000 */
.L_x_73:
        /* <DEDUP_REMOVED lines=10> */
.L_x_76:
[----:B------:R-:W-:Y:S05]  /*3480*/  BSYNC B1 ;  /* 0x0000000000017941 */ /* 0x000fea0003800000 */
.L_x_75:
        /* <DEDUP_REMOVED lines=10> */
.L_x_78:
[----:B------:R-:W-:Y:S05]  /*3530*/  BSYNC B1 ;  /* 0x0000000000017941 */ /* 0x000fea0003800000 */
.L_x_77:
        /* <DEDUP_REMOVED lines=9> */
.L_x_80:
[----:B------:R-:W-:Y:S05]  /*35d0*/  BSYNC B1 ;  /* 0x0000000000017941 */ /* 0x000fea0003800000 */
.L_x_79:
        /* <DEDUP_REMOVED lines=9> */
.L_x_82:
[----:B------:R-:W-:Y:S05]  /*3670*/  BSYNC B1 ;  /* 0x0000000000017941 */ /* 0x000fea0003800000 */
.L_x_81:
        /* <DEDUP_REMOVED lines=10> */
.L_x_84:
[----:B------:R-:W-:Y:S05]  /*3720*/  BSYNC B1 ;  /* 0x0000000000017941 */ /* 0x000fea0003800000 */
.L_x_83:
        /* <DEDUP_REMOVED lines=10> */
.L_x_86:
[----:B------:R-:W-:Y:S05]  /*37d0*/  BSYNC B1 ;  /* 0x0000000000017941 */ /* 0x000fea0003800000 */
.L_x_85:
        /* <DEDUP_REMOVED lines=9> */
.L_x_88:
[----:B------:R-:W-:Y:S05]  /*3870*/  BSYNC B1 ;  /* 0x0000000000017941 */ /* 0x000fea0003800000 */
.L_x_87:
        /* <DEDUP_REMOVED lines=9> */
.L_x_90:
[----:B------:R-:W-:Y:S05]  /*3910*/  BSYNC B1 ;  /* 0x0000000000017941 */ /* 0x000fea0003800000 */
.L_x_89:
        /* <DEDUP_REMOVED lines=10> */
.L_x_92:
[----:B------:R-:W-:Y:S05]  /*39c0*/  BSYNC B1 ;  /* 0x0000000000017941 */ /* 0x000fea0003800000 */
.L_x_91:
[----:B0----5:R-:W-:Y:S01]  /*39d0*/  HADD2.F32 R2, -RZ, R19.H0_H0 ;  /* 0x20000013ff027230 */ /* 0x021fe20000004100 */
[----:B------:R-:W-:Y:S01]  /*39e0*/  ISETP.GT.AND P0, PT, R3, 0x39, PT ;  /* 0x000000390300780c */ /* 0x000fe20003f04270 */
[----:B------:R-:W-:Y:S01]  /*39f0*/  @P2 IMAD.MOV.U32 R3, RZ, RZ, R7 ;  /* 0x000000ffff032224 */ /* 0x000fe200078e0007 */
[----:B------:R-:W-:Y:S02]  /*3a00*/  BSSY B1, `(.L_x_93) ;  /* 0x0000009000017945 */ /* 0x000fe40003800000 */
[----:B------:R-:W-:Y:S01]  /*3a10*/  FMUL R13, R2, R59 ;  /* 0x0000003b020d7220 */ /* 0x000fe20000400000 */
[----:B------:R-:W-:Y:S01]  /*3a20*/  @P2 IMAD.MOV.U32 R2, RZ, RZ, R6 ;  /* 0x000000ffff022224 */ /* 0x000fe200078e0006 */
[----:B------:R-:W-:Y:S02]  /*3a30*/  ISETP.GT.AND P3, PT, R0, RZ, P0 ;  /* 0x000000ff0000720c */ /* 0x000fe40000764270 */
[----:B------:R-:W-:-:S05]  /*3a40*/  FFMA R13, R52, R58, R13 ;  /* 0x0000003a340d7223 */ /* 0x000fca000000000d */
[----:B------:R-:W-:-:S05]  /*3a50*/  F2FP.F16.F32.PACK_AB R13, RZ, R13 ;  /* 0x0000000dff0d723e */ /* 0x000fca00000000ff */
[----:B------:R0:W-:Y:S01]  /*3a60*/  @P2 STG.E.U16 desc[UR36][R2.64+0x70], R13 ;  /* 0x0000700d02002986 */ /* 0x0001e2000c101524 */
[----:B------:R-:W-:Y:S05]  /*3a70*/  @!P3 BRA `(.L_x_94) ;  /* 0x000000000004b947 */ /* 0x000fea0003800000 */
[----:B------:R0:W5:Y:S02]  /*3a80*/  LDG.E.LTC128B.U16 R19, desc[UR36][R4.64+0x72] ;  /* 0x0000722404137981 */ /* 0x000164000c1e1520 */
.L_x_94:
[----:B------:R-:W-:Y:S05]  /*3a90*/  BSYNC B1 ;  /* 0x0000000000017941 */ /* 0x000fea0003800000 */
.L_x_93:
        /* <DEDUP_REMOVED lines=9> */
.L_x_96:
[----:B------:R-:W-:Y:S05]  /*3b30*/  BSYNC B1 ;  /* 0x0000000000017941 */ /* 0x000fea0003800000 */
.L_x_95:
[----:B0----5:R-:W-:Y:S01]  /*3b40*/  HADD2.F32 R2, -RZ, R19.H0_H0 ;  /* 0x20000013ff027230 */ /* 0x021fe20000004100 */
[----:B------:R-:W-:Y:S01]  /*3b50*/  ISETP.GT.AND P0, PT, R0, 0x8, P0 ;  /* 0x000000080000780c */ /* 0x000fe20000704270 */
[----:B------:R-:W-:Y:S03]  /*3b60*/  BSSY B1, `(.L_x_97) ;  /* 0x000000a000017945 */ /* 0x000fe60003800000 */
[----:B------:R-:W-:Y:S01]  /*3b70*/  FMUL R3, R2, R59 ;  /* 0x0000003b02037220 */ /* 0x000fe20000400000 */
[----:B------:R-:W-:-:S03]  /*3b80*/  @P1 IMAD.MOV.U32 R2, RZ, RZ, R10 ;  /* 0x000000ffff021224 */ /* 0x000fc600078e000a */
[----:B------:R-:W-:-:S05]  /*3b90*/  FFMA R3, R54, R58, R3 ;  /* 0x0000003a36037223 */ /* 0x000fca0000000003 */
[----:B------:R-:W-:-:S04]  /*3ba0*/  F2FP.F16.F32.PACK_AB R3, RZ, R3 ;  /* 0x00000003ff03723e */ /* 0x000fc800000000ff */
[----:B----4-:R-:W-:Y:S01]  /*3bb0*/  PRMT R4, R3, 0x7610, R4 ;  /* 0x0000761003047816 */ /* 0x010fe20000000004 */
[----:B------:R-:W-:-:S05]  /*3bc0*/  @P1 IMAD.MOV.U32 R3, RZ, RZ, R11 ;  /* 0x000000ffff031224 */ /* 0x000fca00078e000b */
[----:B------:R0:W-:Y:S01]  /*3bd0*/  @P1 STG.E.U16 desc[UR36][R2.64+0x70], R4 ;  /* 0x0000700402001986 */ /* 0x0001e2000c101524 */
[----:B------:R-:W-:Y:S05]  /*3be0*/  @!P0 BRA `(.L_x_98) ;  /* 0x0000000000048947 */ /* 0x000fea0003800000 */
[----:B------:R4:W5:Y:S02]  /*3bf0*/  LDG.E.LTC128B.U16 R19, desc[UR36][R8.64+0x72] ;  /* 0x0000722408137981 */ /* 0x000964000c1e1520 */
.L_x_98:
[----:B------:R-:W-:Y:S05]  /*3c00*/  BSYNC B1 ;  /* 0x0000000000017941 */ /* 0x000fea0003800000 */
.L_x_97:
[----:B------:R-:W-:Y:S05]  /*3c10*/  @!P0 BRA `(.L_x_99) ;  /* 0x0000000800a88947 */ /* 0x000fea0003800000 */
[----:B-----5:R-:W-:-:S05]  /*3c20*/  HADD2.F32 R0, -RZ, R19.H0_H0 ;  /* 0x20000013ff007230 */ /* 0x020fca0000004100 */
[----:B------:R-:W-:-:S04]  /*3c30*/  FMUL R0, R0, R59 ;  /* 0x0000003b00007220 */ /* 0x000fc80000400000 */
[----:B------:R-:W-:-:S05]  /*3c40*/  FFMA R0, R55, R58, R0 ;  /* 0x0000003a37007223 */ /* 0x000fca0000000000 */
[----:B------:R-:W-:-:S05]  /*3c50*/  F2FP.F16.F32.PACK_AB R0, RZ, R0 ;  /* 0x00000000ff00723e */ /* 0x000fca00000000ff */
[----:B------:R0:W-:Y:S01]  /*3c60*/  STG.E.U16 desc[UR36][R10.64+0x72], R0 ;  /* 0x000072000a007986 */ /* 0x0001e2000c101524 */
[----:B------:R-:W-:Y:S05]  /*3c70*/  BRA `(.L_x_99) ;  /* 0x0000000800907947 */ /* 0x000fea0003800000 */
.L_x_38:
[----:B------:R-:W-:Y:S01]  /*3c80*/  ISETP.GT.AND P0, PT, R3, 0x1, PT ;  /* 0x000000010300780c */ /* 0x000fe20003f04270 */
[----:B------:R-:W-:Y:S01]  /*3c90*/  ULDC.64 UR4, c[0x0][0x5c0] ;  /* 0x0001700000047ab9 */ /* 0x000fe20000000a00 */
[-C--:B------:R-:W-:Y:S01]  /*3ca0*/  FMUL R24, R24, R58.reuse ;  /* 0x0000003a18187220 */ /* 0x080fe20000400000 */
[-C--:B------:R-:W-:Y:S01]  /*3cb0*/  FMUL R25, R25, R58.reuse ;  /* 0x0000003a19197220 */ /* 0x080fe20000400000 */
[----:B------:R-:W-:Y:S01]  /*3cc0*/  ISETP.GT.AND P3, PT, R0, RZ, P0 ;  /* 0x000000ff0000720c */ /* 0x000fe20000764270 */
[-C--:B------:R-:W-:Y:S01]  /*3cd0*/  FMUL R26, R26, R58.reuse ;  /* 0x0000003a1a1a7220 */ /* 0x080fe20000400000 */
[----:B------:R-:W-:Y:S01]  /*3ce0*/  LEA R4, P4, R70, UR4, 0x1 ;  /* 0x0000000446047c11 */ /* 0x000fe2000f8808ff */
[----:B------:R-:W-:Y:S01]  /*3cf0*/  FMUL R27, R27, R58 ;  /* 0x0000003a1b1b7220 */ /* 0x000fe20000400000 */
[----:B------:R-:W-:Y:S01]  /*3d00*/  F2FP.F16.F32.PACK_AB R24, RZ, R24 ;  /* 0x00000018ff18723e */ /* 0x000fe200000000ff */
[-C--:B------:R-:W-:Y:S01]  /*3d10*/  FMUL R28, R28, R58.reuse ;  /* 0x0000003a1c1c7220 */ /* 0x080fe20000400000 */
[----:B------:R-:W-:Y:S01]  /*3d20*/  LEA.HI.X R5, R70, UR5, R7, 0x1, P4 ;  /* 0x0000000546057c11 */ /* 0x000fe2000a0f0c07 */
[-C--:B------:R-:W-:Y:S01]  /*3d30*/  FMUL R29, R29, R58.reuse ;  /* 0x0000003a1d1d7220 */ /* 0x080fe20000400000 */
[----:B------:R-:W-:Y:S01]  /*3d40*/  F2FP.F16.F32.PACK_AB R25, RZ, R25 ;  /* 0x00000019ff19723e */ /* 0x000fe200000000ff */
[-C--:B------:R-:W-:Y:S01]  /*3d50*/  FMUL R30, R30, R58.reuse ;  /* 0x0000003a1e1e7220 */ /* 0x080fe20000400000 */
[----:B------:R-:W-:Y:S01]  /*3d60*/  SHF.L.U64.HI R77, R76, 0x4, R77 ;  /* 0x000000044c4d7819 */ /* 0x000fe2000001024d */
[----:B------:R-:W-:Y:S01]  /*3d70*/  @P1 STG.E.U16 desc[UR36][R4.64], R24 ;  /* 0x0000001804001986 */ /* 0x000fe2000c101524 */
[----:B------:R-:W-:Y:S01]  /*3d80*/  ISETP.GT.AND P1, PT, R3, 0x8, PT ;  /* 0x000000080300780c */ /* 0x000fe20003f24270 */
[----:B------:R-:W-:Y:S01]  /*3d90*/  FMUL R31, R31, R58 ;  /* 0x0000003a1f1f7220 */ /* 0x000fe20000400000 */
[----:B------:R-:W-:Y:S01]  /*3da0*/  ISETP.GT.AND P4, PT, R0, 0x8, P0 ;  /* 0x000000080000780c */ /* 0x000fe20000784270 */
[----:B------:R-:W-:Y:S01]  /*3db0*/  @P3 STG.E.U16 desc[UR36][R4.64+0x2], R25 ;  /* 0x0000021904003986 */ /* 0x000fe2000c101524 */
[----:B------:R-:W-:Y:S01]  /*3dc0*/  LEA R6, P3, R76, R4, 0x4 ;  /* 0x000000044c067211 */ /* 0x000fe200078620ff */
[-C--:B------:R-:W-:Y:S01]  /*3dd0*/  FMUL R32, R32, R58.reuse ;  /* 0x0000003a20207220 */ /* 0x080fe20000400000 */
[C---:B------:R-:W-:Y:S01]  /*3de0*/  ISETP.GT.AND P2, PT, R0.reuse, 0x8, P2 ;  /* 0x000000080000780c */ /* 0x040fe20001744270 */
[-C--:B------:R-:W-:Y:S01]  /*3df0*/  FMUL R33, R33, R58.reuse ;  /* 0x0000003a21217220 */ /* 0x080fe20000400000 */
[----:B------:R-:W-:Y:S01]  /*3e00*/  ISETP.GT.AND P0, PT, R3, 0x9, PT ;  /* 0x000000090300780c */ /* 0x000fe20003f04270 */
[----:B------:R-:W-:Y:S01]  /*3e10*/  IMAD.X R7, R77, 0x1, R5, P3 ;  /* 0x000000014d077824 */ /* 0x000fe200018e0605 */
[----:B------:R-:W-:Y:S01]  /*3e20*/  ISETP.GT.AND P5, PT, R0, RZ, P1 ;  /* 0x000000ff0000720c */ /* 0x000fe20000fa4270 */
[-C--:B------:R-:W-:Y:S01]  /*3e30*/  FMUL R34, R34, R58.reuse ;  /* 0x0000003a22227220 */ /* 0x080fe20000400000 */
[----:B------:R-:W-:Y:S01]  /*3e40*/  ISETP.GT.AND P3, PT, R0, RZ, P0 ;  /* 0x000000ff0000720c */ /* 0x000fe20000764270 */
[----:B------:R-:W-:Y:S01]  /*3e50*/  FMUL R35, R35, R58 ;  /* 0x0000003a23237220 */ /* 0x000fe20000400000 */
[----:B------:R-:W-:Y:S01]  /*3e60*/  F2FP.F16.F32.PACK_AB R26, RZ, R26 ;  /* 0x0000001aff1a723e */ /* 0x000fe200000000ff */
[-C--:B------:R-:W-:Y:S01]  /*3e70*/  FMUL R36, R36, R58.reuse ;  /* 0x0000003a24247220 */ /* 0x080fe20000400000 */
[----:B------:R-:W-:Y:S01]  /*3e80*/  F2FP.F16.F32.PACK_AB R27, RZ, R27 ;  /* 0x0000001bff1b723e */ /* 0x000fe200000000ff */
[----:B------:R-:W-:Y:S01]  /*3e90*/  FMUL R37, R37, R58 ;  /* 0x0000003a25257220 */ /* 0x000fe20000400000 */
[----:B------:R-:W-:Y:S01]  /*3ea0*/  F2FP.F16.F32.PACK_AB R28, RZ, R28 ;  /* 0x0000001cff1c723e */ /* 0x000fe200000000ff */
[----:B------:R-:W-:Y:S01]  /*3eb0*/  @P2 STG.E.U16 desc[UR36][R6.64], R26 ;  /* 0x0000001a06002986 */ /* 0x000fe2000c101524 */
[----:B------:R-:W-:Y:S01]  /*3ec0*/  F2FP.F16.F32.PACK_AB R29, RZ, R29 ;  /* 0x0000001dff1d723e */ /* 0x000fe200000000ff */
[-C--:B------:R-:W-:Y:S01]  /*3ed0*/  FMUL R38, R38, R58.reuse ;  /* 0x0000003a26267220 */ /* 0x080fe20000400000 */
[C---:B------:R-:W-:Y:S01]  /*3ee0*/  ISETP.GT.AND P2, PT, R0.reuse, 0x8, P1 ;  /* 0x000000080000780c */ /* 0x040fe20000f44270 */
[----:B------:R-:W-:Y:S01]  /*3ef0*/  @P4 STG.E.U16 desc[UR36][R6.64+0x2], R27 ;  /* 0x0000021b06004986 */ /* 0x000fe2000c101524 */
[----:B------:R-:W-:Y:S01]  /*3f00*/  ISETP.GT.AND P1, PT, R3, 0x10, PT ;  /* 0x000000100300780c */ /* 0x000fe20003f24270 */
[----:B------:R-:W-:Y:S01]  /*3f10*/  FMUL R39, R39, R58 ;  /* 0x0000003a27277220 */ /* 0x000fe20000400000 */
[----:B------:R-:W-:Y:S01]  /*3f20*/  F2FP.F16.F32.PACK_AB R30, RZ, R30 ;  /* 0x0000001eff1e723e */ /* 0x000fe200000000ff */
[----:B------:R-:W-:Y:S01]  /*3f30*/  @P5 STG.E.U16 desc[UR36][R4.64+0x10], R28 ;  /* 0x0000101c04005986 */ /* 0x000fe2000c101524 */
[----:B------:R-:W-:Y:S01]  /*3f40*/  ISETP.GT.AND P4, PT, R0, RZ, P1 ;  /* 0x000000ff0000720c */ /* 0x000fe20000f84270 */
[-C--:B------:R-:W-:Y:S01]  /*3f50*/  FMUL R40, R40, R58.reuse ;  /* 0x0000003a28287220 */ /* 0x080fe20000400000 */
[----:B------:R-:W-:Y:S01]  /*3f60*/  F2FP.F16.F32.PACK_AB R31, RZ, R31 ;  /* 0x0000001fff1f723e */ /* 0x000fe200000000ff */
[----:B------:R-:W-:Y:S01]  /*3f70*/  @P3 STG.E.U16 desc[UR36][R4.64+0x12], R29 ;  /* 0x0000121d04003986 */ /* 0x000fe2000c101524 */
[----:B------:R-:W-:Y:S01]  /*3f80*/  ISETP.GT.AND P3, PT, R0, 0x8, P0 ;  /* 0x000000080000780c */ /* 0x000fe20000764270 */
[----:B------:R-:W-:Y:S01]  /*3f90*/  FMUL R41, R41, R58 ;  /* 0x0000003a29297220 */ /* 0x000fe20000400000 */
[----:B------:R-:W-:Y:S01]  /*3fa0*/  ISETP.GT.AND P0, PT, R3, 0x11, PT ;  /* 0x000000110300780c */ /* 0x000fe20003f04270 */
[----:B------:R-:W-:Y:S01]  /*3fb0*/  @P2 STG.E.U16 desc[UR36][R6.64+0x10], R30 ;  /* 0x0000101e06002986 */ /* 0x000fe2000c101524 */
[----:B------:R-:W-:Y:S01]  /*3fc0*/  F2FP.F16.F32.PACK_AB R32, RZ, R32 ;  /* 0x00000020ff20723e */ /* 0x000fe200000000ff */
[-C--:B------:R-:W-:Y:S01]  /*3fd0*/  FMUL R42, R42, R58.reuse ;  /* 0x0000003a2a2a7220 */ /* 0x080fe20000400000 */
[C---:B------:R-:W-:Y:S01]  /*3fe0*/  ISETP.GT.AND P5, PT, R0.reuse, RZ, P0 ;  /* 0x000000ff0000720c */ /* 0x040fe200007a4270 */
[-C--:B------:R-:W-:Y:S01]  /*3ff0*/  FMUL R43, R43, R58.reuse ;  /* 0x0000003a2b2b7220 */ /* 0x080fe20000400000 */
[----:B------:R-:W-:Y:S01]  /*4000*/  ISETP.GT.AND P2, PT, R0, 0x8, P1 ;  /* 0x000000080000780c */ /* 0x000fe20000f44270 */
[-C--:B------:R-:W-:Y:S01]  /*4010*/  FMUL R44, R44, R58.reuse ;  /* 0x0000003a2c2c7220 */ /* 0x080fe20000400000 */
[----:B------:R-:W-:Y:S01]  /*4020*/  ISETP.GT.AND P1, PT, R3, 0x18, PT ;  /* 0x000000180300780c */ /* 0x000fe20003f24270 */
[-C--:B------:R-:W-:Y:S01]  /*4030*/  FMUL R45, R45, R58.reuse ;  /* 0x0000003a2d2d7220 */ /* 0x080fe20000400000 */
[----:B------:R-:W-:Y:S01]  /*4040*/  F2FP.F16.F32.PACK_AB R33, RZ, R33 ;  /* 0x00000021ff21723e */ /* 0x000fe200000000ff */
[----:B------:R-:W-:Y:S01]  /*4050*/  @P3 STG.E.U16 desc[UR36][R6.64+0x12], R31 ;  /* 0x0000121f06003986 */ /* 0x000fe2000c101524 */
[----:B------:R-:W-:Y:S01]  /*4060*/  ISETP.GT.AND P3, PT, R0, 0x8, P0 ;  /* 0x000000080000780c */ /* 0x000fe20000764270 */
[-C--:B------:R-:W-:Y:S01]  /*4070*/  FMUL R46, R46, R58.reuse ;  /* 0x0000003a2e2e7220 */ /* 0x080fe20000400000 */
[----:B------:R-:W-:Y:S01]  /*4080*/  ISETP.GT.AND P0, PT, R3, 0x19, PT ;  /* 0x000000190300780c */ /* 0x000fe20003f04270 */
[----:B------:R-:W-:Y:S01]  /*4090*/  @P4 STG.E.U16 desc[UR36][R4.64+0x20], R32 ;  /* 0x0000202004004986 */ /* 0x000fe2000c101524 */
[C---:B------:R-:W-:Y:S01]  /*40a0*/  ISETP.GT.AND P4, PT, R0.reuse, RZ, P1 ;  /* 0x000000ff0000720c */ /* 0x040fe20000f84270 */
[----:B------:R-:W-:Y:S01]  /*40b0*/  FMUL R47, R47, R58 ;  /* 0x0000003a2f2f7220 */ /* 0x000fe20000400000 */
[----:B------:R-:W-:Y:S01]  /*40c0*/  F2FP.F16.F32.PACK_AB R34, RZ, R34 ;  /* 0x00000022ff22723e */ /* 0x000fe200000000ff */
[----:B------:R-:W-:Y:S01]  /*40d0*/  @P5 STG.E.U16 desc[UR36][R4.64+0x22], R33 ;  /* 0x0000222104005986 */ /* 0x000fe2000c101524 */
[----:B------:R-:W-:Y:S01]  /*40e0*/  ISETP.GT.AND P5, PT, R0, RZ, P0 ;  /* 0x000000ff0000720c */ /* 0x000fe200007a4270 */
[----:B------:R-:W-:Y:S01]  /*40f0*/  FMUL R48, R48, R58 ;  /* 0x0000003a30307220 */ /* 0x000fe20000400000 */
[----:B------:R-:W-:Y:S01]  /*4100*/  F2FP.F16.F32.PACK_AB R35, RZ, R35 ;  /* 0x00000023ff23723e */ /* 0x000fe200000000ff */
[----:B------:R-:W-:Y:S01]  /*4110*/  @P2 STG.E.U16 desc[UR36][R6.64+0x20], R34 ;  /* 0x0000202206002986 */ /* 0x000fe2000c101524 */
[----:B------:R-:W-:Y:S01]  /*4120*/  F2FP.F16.F32.PACK_AB R36, RZ, R36 ;  /* 0x00000024ff24723e */ /* 0x000fe200000000ff */
[-C--:B------:R-:W-:Y:S01]  /*4130*/  FMUL R49, R49, R58.reuse ;  /* 0x0000003a31317220 */ /* 0x080fe20000400000 */
[----:B------:R-:W-:Y:S01]  /*4140*/  ISETP.GT.AND P2, PT, R0, 0x8, P1 ;  /* 0x000000080000780c */ /* 0x000fe20000f44270 */
[----:B------:R-:W-:Y:S01]  /*4150*/  @P3 STG.E.U16 desc[UR36][R6.64+0x22], R35 ;  /* 0x0000222306003986 */ /* 0x000fe2000c101524 */
[----:B------:R-:W-:Y:S01]  /*4160*/  ISETP.GT.AND P1, PT, R3, 0x20, PT ;  /* 0x000000200300780c */ /* 0x000fe20003f24270 */
[-C--:B------:R-:W-:Y:S01]  /*4170*/  FMUL R50, R50, R58.reuse ;  /* 0x0000003a32327220 */ /* 0x080fe20000400000 */
[----:B------:R-:W-:Y:S01]  /*4180*/  F2FP.F16.F32.PACK_AB R37, RZ, R37 ;  /* 0x00000025ff25723e */ /* 0x000fe200000000ff */
[----:B------:R-:W-:Y:S01]  /*4190*/  @P4 STG.E.U16 desc[UR36][R4.64+0x30], R36 ;  /* 0x0000302404004986 */ /* 0x000fe2000c101524 */
[C---:B------:R-:W-:Y:S01]  /*41a0*/  ISETP.GT.AND P3, PT, R0.reuse, 0x8, P0 ;  /* 0x000000080000780c */ /* 0x040fe20000764270 */
[-C--:B------:R-:W-:Y:S01]  /*41b0*/  FMUL R51, R51, R58.reuse ;  /* 0x0000003a33337220 */ /* 0x080fe20000400000 */
[----:B------:R-:W-:Y:S01]  /*41c0*/  ISETP.GT.AND P0, PT, R3, 0x21, PT ;  /* 0x000000210300780c */ /* 0x000fe20003f04270 */
[----:B------:R-:W-:Y:S01]  /*41d0*/  @P5 STG.E.U16 desc[UR36][R4.64+0x32], R37 ;  /* 0x0000322504005986 */ /* 0x000fe2000c101524 */
        /* <DEDUP_REMOVED lines=10> */
[----:B------:R-:W-:-:S02]  /*4280*/  F2FP.F16.F32.PACK_AB R41, RZ, R41 ;  /* 0x00000029ff29723e */ /* 0x000fc400000000ff */
[C---:B------:R-:W-:Y:S01]  /*4290*/  ISETP.GT.AND P1, PT, R0.reuse, 0x8, P1 ;  /* 0x000000080000780c */ /* 0x040fe20000f24270 */
[----:B------:R-:W-:Y:S01]  /*42a0*/  @P3 STG.E.U16 desc[UR36][R6.64+0x32], R39 ;  /* 0x0000322706003986 */ /* 0x000fe2000c101524 */
[C---:B------:R-:W-:Y:S02]  /*42b0*/  ISETP.GT.AND P2, PT, R0.reuse, 0x8, P0 ;  /* 0x000000080000780c */ /* 0x040fe40000744270 */
[C---:B------:R-:W-:Y:S01]  /*42c0*/  ISETP.GT.AND P0, PT, R3.reuse, 0x29, PT ;  /* 0x000000290300780c */ /* 0x040fe20003f04270 */
[----:B------:R-:W-:Y:S01]  /*42d0*/  @P4 STG.E.U16 desc[UR36][R4.64+0x40], R40 ;  /* 0x0000402804004986 */ /* 0x000fe2000c101524 */
[----:B------:R-:W-:Y:S02]  /*42e0*/  ISETP.GT.AND P4, PT, R3, 0x28, PT ;  /* 0x000000280300780c */ /* 0x000fe40003f84270 */
[----:B------:R-:W-:Y:S01]  /*42f0*/  F2FP.F16.F32.PACK_AB R42, RZ, R42 ;  /* 0x0000002aff2a723e */ /* 0x000fe200000000ff */
[----:B------:R-:W-:Y:S01]  /*4300*/  @P5 STG.E.U16 desc[UR36][R4.64+0x42], R41 ;  /* 0x0000422904005986 */ /* 0x000fe2000c101524 */
[----:B------:R-:W-:-:S02]  /*4310*/  ISETP.GT.AND P5, PT, R0, RZ, P4 ;  /* 0x000000ff0000720c */ /* 0x000fc400027a4270 */
[C---:B------:R-:W-:Y:S01]  /*4320*/  ISETP.GT.AND P3, PT, R0.reuse, RZ, P0 ;  /* 0x000000ff0000720c */ /* 0x040fe20000764270 */
[----:B------:R-:W-:Y:S01]  /*4330*/  @P1 STG.E.U16 desc[UR36][R6.64+0x40], R42 ;  /* 0x0000402a06001986 */ /* 0x000fe2000c101524 */
[----:B------:R-:W-:Y:S02]  /*4340*/  F2FP.F16.F32.PACK_AB R43, RZ, R43 ;  /* 0x0000002bff2b723e */ /* 0x000fe400000000ff */
[----:B------:R-:W-:Y:S02]  /*4350*/  F2FP.F16.F32.PACK_AB R44, RZ, R44 ;  /* 0x0000002cff2c723e */ /* 0x000fe400000000ff */
[C---:B------:R-:W-:Y:S01]  /*4360*/  ISETP.GT.AND P4, PT, R0.reuse, 0x8, P4 ;  /* 0x000000080000780c */ /* 0x040fe20002784270 */
[----:B------:R-:W-:Y:S01]  /*4370*/  @P2 STG.E.U16 desc[UR36][R6.64+0x42], R43 ;  /* 0x0000422b06002986 */ /* 0x000fe2000c101524 */
[----:B------:R-:W-:Y:S02]  /*4380*/  F2FP.F16.F32.PACK_AB R45, RZ, R45 ;  /* 0x0000002dff2d723e */ /* 0x000fe400000000ff */
[----:B------:R-:W-:Y:S01]  /*4390*/  ISETP.GT.AND P2, PT, R3, 0x31, PT ;  /* 0x000000310300780c */ /* 0x000fe20003f44270 */
[----:B------:R-:W-:Y:S01]  /*43a0*/  @P5 STG.E.U16 desc[UR36][R4.64+0x50], R44 ;  /* 0x0000502c04005986 */ /* 0x000fe2000c101524 */
[----:B------:R-:W-:-:S02]  /*43b0*/  ISETP.GT.AND P5, PT, R0, 0x8, P0 ;  /* 0x000000080000780c */ /* 0x000fc400007a4270 */
[C---:B------:R-:W-:Y:S01]  /*43c0*/  ISETP.GT.AND P1, PT, R3.reuse, 0x38, PT ;  /* 0x000000380300780c */ /* 0x040fe20003f24270 */
[----:B------:R-:W-:Y:S01]  /*43d0*/  @P3 STG.E.U16 desc[UR36][R4.64+0x52], R45 ;  /* 0x0000522d04003986 */ /* 0x000fe2000c101524 */
[C---:B------:R-:W-:Y:S02]  /*43e0*/  ISETP.GT.AND P3, PT, R3.reuse, 0x30, PT ;  /* 0x000000300300780c */ /* 0x040fe40003f64270 */
[----:B------:R-:W-:Y:S01]  /*43f0*/  ISETP.GT.AND P0, PT, R3, 0x39, PT ;  /* 0x000000390300780c */ /* 0x000fe20003f04270 */
[----:B------:R-:W-:Y:S01]  /*4400*/  @P4 IMAD.MOV.U32 R2, RZ, RZ, R6 ;  /* 0x000000ffff024224 */ /* 0x000fe200078e0006 */
[----:B------:R-:W-:Y:S01]  /*4410*/  F2FP.F16.F32.PACK_AB R46, RZ, R46 ;  /* 0x0000002eff2e723e */ /* 0x000fe200000000ff */
[----:B------:R-:W-:Y:S01]  /*4420*/  @P4 IMAD.MOV.U32 R3, RZ, RZ, R7 ;  /* 0x000000ffff034224 */ /* 0x000fe200078e0007 */
[----:B------:R-:W-:Y:S02]  /*4430*/  F2FP.F16.F32.PACK_AB R47, RZ, R47 ;  /* 0x0000002fff2f723e */ /* 0x000fe400000000ff */
[----:B------:R-:W-:-:S02]  /*4440*/  F2FP.F16.F32.PACK_AB R48, RZ, R48 ;  /* 0x00000030ff30723e */ /* 0x000fc400000000ff */
[----:B------:R1:W-:Y:S01]  /*4450*/  @P4 STG.E.U16 desc[UR36][R2.64+0x50], R46 ;  /* 0x0000502e02004986 */ /* 0x0003e2000c101524 */
[C---:B------:R-:W-:Y:S02]  /*4460*/  ISETP.GT.AND P4, PT, R0.reuse, RZ, P2 ;  /* 0x000000ff0000720c */ /* 0x040fe40001784270 */
[----:B------:R-:W-:Y:S02]  /*4470*/  F2FP.F16.F32.PACK_AB R49, RZ, R49 ;  /* 0x00000031ff31723e */ /* 0x000fe400000000ff */
[----:B------:R-:W-:Y:S02]  /*4480*/  ISETP.GT.AND P2, PT, R0, 0x8, P2 ;  /* 0x000000080000780c */ /* 0x000fe40001744270 */
[----:B------:R-:W-:Y:S02]  /*4490*/  F2FP.F16.F32.PACK_AB R50, RZ, R50 ;  /* 0x00000032ff32723e */ /* 0x000fe400000000ff */
[----:B------:R-:W-:Y:S02]  /*44a0*/  F2FP.F16.F32.PACK_AB R51, RZ, R51 ;  /* 0x00000033ff33723e */ /* 0x000fe400000000ff */
[----:B------:R-:W-:Y:S01]  /*44b0*/  F2FP.F16.F32.PACK_AB R52, RZ, R52 ;  /* 0x00000034ff34723e */ /* 0x000fe200000000ff */
[----:B-1----:R-:W-:Y:S01]  /*44c0*/  @P5 IMAD.MOV.U32 R2, RZ, RZ, R6 ;  /* 0x000000ffff025224 */ /* 0x002fe200078e0006 */
[----:B------:R-:W-:Y:S01]  /*44d0*/  F2FP.F16.F32.PACK_AB R53, RZ, R53 ;  /* 0x00000035ff35723e */ /* 0x000fe200000000ff */
[----:B------:R-:W-:Y:S01]  /*44e0*/  @P5 IMAD.MOV.U32 R3, RZ, RZ, R7 ;  /* 0x000000ffff035224 */ /* 0x000fe200078e0007 */
[----:B------:R-:W-:-:S02]  /*44f0*/  F2FP.F16.F32.PACK_AB R54, RZ, R54 ;  /* 0x00000036ff36723e */ /* 0x000fc400000000ff */
[----:B------:R-:W-:Y:S02]  /*4500*/  F2FP.F16.F32.PACK_AB R55, RZ, R55 ;  /* 0x00000037ff37723e */ /* 0x000fe400000000ff */
[----:B------:R1:W-:Y:S01]  /*4510*/  @P5 STG.E.U16 desc[UR36][R2.64+0x52], R47 ;  /* 0x0000522f02005986 */ /* 0x0003e2000c101524 */
[C---:B------:R-:W-:Y:S02]  /*4520*/  ISETP.GT.AND P5, PT, R0.reuse, RZ, P3 ;  /* 0x000000ff0000720c */ /* 0x040fe40001fa4270 */
[----:B------:R-:W-:-:S11]  /*4530*/  ISETP.GT.AND P3, PT, R0, 0x8, P3 ;  /* 0x000000080000780c */ /* 0x000fd60001f64270 */
[----:B-1----:R-:W-:Y:S02]  /*4540*/  @P5 IMAD.MOV.U32 R2, RZ, RZ, R4 ;  /* 0x000000ffff025224 */ /* 0x002fe400078e0004 */
[----:B------:R-:W-:-:S05]  /*4550*/  @P5 IMAD.MOV.U32 R3, RZ, RZ, R5 ;  /* 0x000000ffff035224 */ /* 0x000fca00078e0005 */
[----:B------:R1:W-:Y:S01]  /*4560*/  @P5 STG.E.U16 desc[UR36][R2.64+0x60], R48 ;  /* 0x0000603002005986 */ /* 0x0003e2000c101524 */
[C---:B------:R-:W-:Y:S02]  /*4570*/  ISETP.GT.AND P5, PT, R0.reuse, RZ, P0 ;  /* 0x000000ff0000720c */ /* 0x040fe400007a4270 */
[----:B------:R-:W-:Y:S01]  /*4580*/  ISETP.GT.AND P0, PT, R0, 0x8, P0 ;  /* 0x000000080000780c */ /* 0x000fe20000704270 */
[----:B-1----:R-:W-:Y:S02]  /*4590*/  @P4 IMAD.MOV.U32 R2, RZ, RZ, R4 ;  /* 0x000000ffff024224 */ /* 0x002fe400078e0004 */
[----:B------:R-:W-:-:S05]  /*45a0*/  @P4 IMAD.MOV.U32 R3, RZ, RZ, R5 ;  /* 0x000000ffff034224 */ /* 0x000fca00078e0005 */
[----:B------:R1:W-:Y:S01]  /*45b0*/  @P4 STG.E.U16 desc[UR36][R2.64+0x62], R49 ;  /* 0x0000623102004986 */ /* 0x0003e2000c101524 */
[C---:B------:R-:W-:Y:S02]  /*45c0*/  ISETP.GT.AND P4, PT, R0.reuse, RZ, P1 ;  /* 0x000000ff0000720c */ /* 0x040fe40000f84270 */
[----:B------:R-:W-:Y:S01]  /*45d0*/  ISETP.GT.AND P1, PT, R0, 0x8, P1 ;  /* 0x000000080000780c */ /* 0x000fe20000f24270 */
[----:B-1----:R-:W-:Y:S02]  /*45e0*/  @P3 IMAD.MOV.U32 R2, RZ, RZ, R6 ;  /* 0x000000ffff023224 */ /* 0x002fe400078e0006 */
[----:B------:R-:W-:-:S05]  /*45f0*/  @P3 IMAD.MOV.U32 R3, RZ, RZ, R7 ;  /* 0x000000ffff033224 */ /* 0x000fca00078e0007 */
[----:B------:R1:W-:Y:S02]  /*4600*/  @P3 STG.E.U16 desc[UR36][R2.64+0x60], R50 ;  /* 0x0000603202003986 */ /* 0x0003e4000c101524 */
[----:B-1----:R-:W-:Y:S02]  /*4610*/  @P2 IMAD.MOV.U32 R2, RZ, RZ, R6 ;  /* 0x000000ffff022224 */ /* 0x002fe400078e0006 */
[----:B------:R-:W-:-:S05]  /*4620*/  @P2 IMAD.MOV.U32 R3, RZ, RZ, R7 ;  /* 0x000000ffff032224 */ /* 0x000fca00078e0007 */
[----:B------:R1:W-:Y:S02]  /*4630*/  @P2 STG.E.U16 desc[UR36][R2.64+0x62], R51 ;  /* 0x0000623302002986 */ /* 0x0003e4000c101524 */
[----:B-1----:R-:W-:Y:S02]  /*4640*/  @P4 IMAD.MOV.U32 R2, RZ, RZ, R4 ;  /* 0x000000ffff024224 */ /* 0x002fe400078e0004 */
[----:B------:R-:W-:-:S05]  /*4650*/  @P4 IMAD.MOV.U32 R3, RZ, RZ, R5 ;  /* 0x000000ffff034224 */ /* 0x000fca00078e0005 */
[----:B------:R1:W-:Y:S04]  /*4660*/  @P4 STG.E.U16 desc[UR36][R2.64+0x70], R52 ;  /* 0x0000703402004986 */ /* 0x0003e8000c101524 */
[----:B------:R2:W-:Y:S01]  /*4670*/  @P5 STG.E.U16 desc[UR36][R4.64+0x72], R53 ;  /* 0x0000723504005986 */ /* 0x0005e2000c101524 */
[----:B-1----:R-:W-:Y:S02]  /*4680*/  @P1 IMAD.MOV.U32 R2, RZ, RZ, R6 ;  /* 0x000000ffff021224 */ /* 0x002fe400078e0006 */
[----:B------:R-:W-:-:S05]  /*4690*/  @P1 IMAD.MOV.U32 R3, RZ, RZ, R7 ;  /* 0x000000ffff031224 */ /* 0x000fca00078e0007 */
[----:B------:R2:W-:Y:S04]  /*46a0*/  @P1 STG.E.U16 desc[UR36][R2.64+0x70], R54 ;  /* 0x0000703602001986 */ /* 0x0005e8000c101524 */
[----:B------:R2:W-:Y:S02]  /*46b0*/  @P0 STG.E.U16 desc[UR36][R6.64+0x72], R55 ;  /* 0x0000723706000986 */ /* 0x0005e4000c101524 */
.L_x_99:
[----:B------:R-:W-:Y:S05]  /*46c0*/  BSYNC B0 ;  /* 0x0000000000007941 */ /* 0x000fea0003800000 */
.L_x_37:
[----:B0-2---:R-:W2:Y:S01]  /*46d0*/  LDL.64 R2, [R1] ;  /* 0x0000000001027983 */ /* 0x005ea20000100a00 */
[----:B------:R-:W-:Y:S01]  /*46e0*/  ULDC.64 UR4, c[0x0][0x650] ;  /* 0x0001940000047ab9 */ /* 0x000fe20000000a00 */
[----:B------:R0:W-:Y:S01]  /*46f0*/  SYNCS.ARRIVE.TRANS64.A1T0 RZ, [R66+UR47], RZ ;  /* 0x000000ff42ff79a7 */ /* 0x0001e2000810002f */
[----:B------:R-:W-:Y:S01]  /*4700*/  PRMT R0, RZ, 0x7610, R0 ;  /* 0x00007610ff007816 */ /* 0x000fe20000000000 */
[----:B-----5:R-:W-:Y:S02]  /*4710*/  IMAD.MOV.U32 R19, RZ, RZ, -0x1 ;  /* 0xffffffffff137424 */ /* 0x020fe400078e00ff */
[----:B------:R-:W-:Y:S01]  /*4720*/  IMAD.MOV.U32 R22, RZ, RZ, -0x1 ;  /* 0xffffffffff167424 */ /* 0x000fe200078e00ff */
[----:B--2---:R-:W-:-:S04]  /*4730*/  LEA R18, P0, R2, R18, 0x1 ;  /* 0x0000001202127211 */ /* 0x004fc800078008ff */
[----:B------:R-:W-:Y:S01]  /*4740*/  LEA.HI.X R17, R2, R17, R23, 0x1, P0 ;  /* 0x0000001102117211 */ /* 0x000fe200000f0c17 */
[----:B------:R-:W-:Y:S01]  /*4750*/  IMAD.MOV.U32 R2, RZ, RZ, -0x1 ;  /* 0xffffffffff027424 */ /* 0x000fe200078e00ff */
[----:B------:R-:W-:-:S04]  /*4760*/  ISETP.GE.U32.AND P0, PT, R18, UR4, PT ;  /* 0x0000000412007c0c */ /* 0x000fc8000bf06070 */
[----:B------:R-:W-:-:S13]  /*4770*/  ISETP.GE.U32.AND.EX P0, PT, R17, UR5, PT, P0 ;  /* 0x0000000511007c0c */ /* 0x000fda000bf06100 */
[----:B0-----:R-:W-:Y:S05]  /*4780*/  @P0 BRA `(.L_x_100) ;  /* 0x0000000400700947 */ /* 0x001fea0003800000 */
[----:B-1----:R-:W0:Y:S01]  /*4790*/  S2R R10, SR_CTAID.X ;  /* 0x00000000000a7919 */ /* 0x002e220000002500 */
[----:B---34-:R-:W1:Y:S01]  /*47a0*/  LDC.64 R8, c[0x0][0x628] ;  /* 0x00018a00ff087b82 */ /* 0x018e620000000a00 */
[----:B------:R-:W-:Y:S01]  /*47b0*/  ULDC UR4, c[0x0][0x150] ;  /* 0x0000540000047ab9 */ /* 0x000fe20000000800 */
[----:B------:R-:W-:Y:S01]  /*47c0*/  IMAD.MOV.U32 R6, RZ, RZ, R18 ;  /* 0x000000ffff067224 */ /* 0x000fe200078e0012 */
[----:B------:R-:W2:Y:S01]  /*47d0*/  S2R R20, SR_CTAID.Y ;  /* 0x0000000000147919 */ /* 0x000ea20000002600 */
[----:B------:R-:W-:-:S04]  /*47e0*/  IMAD.MOV.U32 R7, RZ, RZ, R17 ;  /* 0x000000ffff077224 */ /* 0x000fc800078e0011 */
[----:B------:R-:W3:Y:S08]  /*47f0*/  LDC R15, c[0x0][0x144] ;  /* 0x00005100ff0f7b82 */ /* 0x000ef00000000800 */
[----:B------:R-:W4:Y:S08]  /*4800*/  LDC R0, c[0x0][0x630] ;  /* 0x00018c00ff007b82 */ /* 0x000f300000000800 */
[----:B------:R-:W2:Y:S01]  /*4810*/  LDC.64 R12, c[0x0][0x620] ;  /* 0x00018800ff0c7b82 */ /* 0x000ea20000000a00 */
[----:B-1----:R-:W-:-:S04]  /*4820*/  ISETP.NE.U32.AND P0, PT, R8, RZ, PT ;  /* 0x000000ff0800720c */ /* 0x002fc80003f05070 */
[----:B------:R-:W-:Y:S02]  /*4830*/  ISETP.NE.AND.EX P0, PT, R9, RZ, PT, P0 ;  /* 0x000000ff0900720c */ /* 0x000fe40003f05300 */
[----:B0-----:R-:W-:-:S05]  /*4840*/  I2FP.F32.U32 R2, R10 ;  /* 0x0000000a00027245 */ /* 0x001fca0000201000 */
[----:B------:R-:W-:-:S04]  /*4850*/  FMUL R2, R2, UR4 ;  /* 0x0000000402027c20 */ /* 0x000fc80008400000 */
[----:B------:R0:W1:Y:S02]  /*4860*/  F2I.U32.TRUNC.NTZ R14, R2 ;  /* 0x00000002000e7305 */ /* 0x000064000020f000 */
[----:B---34-:R-:W-:Y:S05]  /*4870*/  @!P0 BRA `(.L_x_101) ;  /* 0x0000000000288947 */ /* 0x018fea0003800000 */
[----:B------:R-:W3:Y:S02]  /*4880*/  LDC R3, c[0x0][0x634] ;  /* 0x00018d00ff037b82 */ /* 0x000ee40000000800 */
[----:B---3--:R-:W-:-:S05]  /*4890*/  IADD3 R7, P0, R18, R3, RZ ;  /* 0x0000000312077210 */ /* 0x008fca0007f1e0ff */
[----:B------:R-:W-:-:S04]  /*48a0*/  IMAD.X R11, RZ, RZ, R17, P0 ;  /* 0x000000ffff0b7224 */ /* 0x000fc800000e0611 */
[----:B0-----:R-:W-:-:S04]  /*48b0*/  IMAD.WIDE.U32 R2, R11, R8, RZ ;  /* 0x000000080b027225 */ /* 0x001fc800078e00ff */
[----:B------:R-:W-:-:S04]  /*48c0*/  IMAD.WIDE.U32 R4, P0, R7, R9, R2 ;  /* 0x0000000907047225 */ /* 0x000fc80007800002 */
[----:B------:R-:W-:-:S04]  /*48d0*/  IMAD.WIDE.U32 R2, R7, R8, RZ ;  /* 0x0000000807027225 */ /* 0x000fc800078e00ff */
[----:B------:R-:W-:Y:S01]  /*48e0*/  IMAD.X R7, RZ, RZ, RZ, P0 ;  /* 0x000000ffff077224 */ /* 0x000fe200000e06ff */
[----:B------:R-:W-:Y:S01]  /*48f0*/  IADD3 RZ, P0, R3, R4, RZ ;  /* 0x0000000403ff7210 */ /* 0x000fe20007f1e0ff */
[----:B------:R-:W-:-:S04]  /*4900*/  IMAD.MOV.U32 R6, RZ, RZ, R5 ;  /* 0x000000ffff067224 */ /* 0x000fc800078e0005 */
[----:B------:R-:W-:-:S08]  /*4910*/  IMAD.WIDE.U32.X R6, R11, R9, R6, P0 ;  /* 0x000000090b067225 */ /* 0x000fd000000e0406 */
.L_x_101:
[----:B------:R-:W3:Y:S01]  /*4920*/  LDC.64 R26, c[0x0][0x640] ;  /* 0x00019000ff1a7b82 */ /* 0x000ee20000000a00 */
[-C--:B------:R-:W-:Y:S01]  /*4930*/  SHF.R.U64 R11, R6, R0.reuse, R7 ;  /* 0x00000000060b7219 */ /* 0x080fe20000001207 */
[----:B------:R-:W-:Y:S01]  /*4940*/  IMAD.MOV.U32 R19, RZ, RZ, R17 ;  /* 0x000000ffff137224 */ /* 0x000fe200078e0011 */
[----:B------:R-:W-:Y:S01]  /*4950*/  SHF.R.U32.HI R0, RZ, R0, R7 ;  /* 0x00000000ff007219 */ /* 0x000fe20000011607 */
[----:B-1----:R-:W-:Y:S01]  /*4960*/  IMAD.MOV R14, RZ, RZ, -R14 ;  /* 0x000000ffff0e7224 */ /* 0x002fe200078e0a0e */
[----:B------:R-:W-:Y:S01]  /*4970*/  IADD3 R5, P0, RZ, -R11, RZ ;  /* 0x8000000bff057210 */ /* 0x000fe20007f1e0ff */
[----:B------:R-:W-:Y:S01]  /*4980*/  ULDC UR4, c[0x0][0x154] ;  /* 0x0000550000047ab9 */ /* 0x000fe20000000800 */
[----:B------:R-:W-:Y:S01]  /*4990*/  IMAD.MOV.U32 R7, RZ, RZ, 0x1 ;  /* 0x00000001ff077424 */ /* 0x000fe200078e00ff */
[----:B------:R-:W1:Y:S01]  /*49a0*/  LDC R4, c[0x0][0x618] ;  /* 0x00018600ff047b82 */ /* 0x000e620000000800 */
[----:B------:R-:W-:Y:S02]  /*49b0*/  IMAD R22, R15, R14, R10 ;  /* 0x0000000e0f167224 */ /* 0x000fe400078e020a */
[----:B------:R-:W-:-:S04]  /*49c0*/  IMAD.X R3, RZ, RZ, ~R0, P0 ;  /* 0x000000ffff037224 */ /* 0x000fc800000e0e00 */
[-C--:B--2---:R-:W-:Y:S01]  /*49d0*/  IMAD R0, R3, R12.reuse, RZ ;  /* 0x0000000c03007224 */ /* 0x084fe200078e02ff */
[----:B------:R-:W2:Y:S01]  /*49e0*/  LDC R6, c[0x0][0x608] ;  /* 0x00018200ff067b82 */ /* 0x000ea20000000800 */
[----:B0-----:R-:W-:-:S04]  /*49f0*/  IMAD.WIDE.U32 R2, R5, R12, R18 ;  /* 0x0000000c05027225 */ /* 0x001fc800078e0012 */
[----:B------:R-:W-:Y:S01]  /*4a00*/  IMAD R5, R5, R13, R0 ;  /* 0x0000000d05057224 */ /* 0x000fe200078e0200 */
[----:B------:R-:W-:Y:S02]  /*4a10*/  I2FP.F32.U32 R0, R20 ;  /* 0x0000001400007245 */ /* 0x000fe40000201000 */
[----:B------:R-:W0:Y:S01]  /*4a20*/  LDC R24, c[0x0][0x658] ;  /* 0x00019600ff187b82 */ /* 0x000e220000000800 */
[----:B------:R-:W-:Y:S01]  /*4a30*/  IMAD.IADD R3, R3, 0x1, R5 ;  /* 0x0000000103037824 */ /* 0x000fe200078e0205 */
[----:B---3--:R-:W-:Y:S01]  /*4a40*/  ISETP.NE.U32.AND P0, PT, R26, RZ, PT ;  /* 0x000000ff1a00720c */ /* 0x008fe20003f05070 */
[----:B------:R-:W-:Y:S01]  /*4a50*/  FMUL R0, R0, UR4 ;  /* 0x0000000400007c20 */ /* 0x000fe20008400000 */
[----:B------:R-:W-:Y:S02]  /*4a60*/  IMAD.MOV.U32 R5, RZ, RZ, -0x1 ;  /* 0xffffffffff057424 */ /* 0x000fe400078e00ff */
[----:B------:R-:W-:Y:S01]  /*4a70*/  ISETP.NE.AND.EX P0, PT, R27, RZ, PT, P0 ;  /* 0x000000ff1b00720c */ /* 0x000fe20003f05300 */
[----:B------:R3:W4:Y:S01]  /*4a80*/  F2I.U32.TRUNC.NTZ R12, R0 ;  /* 0x00000000000c7305 */ /* 0x000722000020f000 */
[----:B------:R-:W3:Y:S01]  /*4a90*/  LDC R15, c[0x0][0x148] ;  /* 0x00005200ff0f7b82 */ /* 0x000ee20000000800 */
[----:B-1----:R-:W-:-:S02]  /*4aa0*/  SHF.R.U64 R10, R2, R4, R3 ;  /* 0x00000004020a7219 */ /* 0x002fc40000001203 */
[----:B------:R-:W-:-:S05]  /*4ab0*/  SHF.R.U32.HI R3, RZ, R4, R3 ;  /* 0x00000004ff037219 */ /* 0x000fca0000011603 */
[----:B------:R-:W1:Y:S01]  /*4ac0*/  LDC R14, c[0x0][0x600] ;  /* 0x00018000ff0e7b82 */ /* 0x000e620000000800 */
[-CC-:B--2---:R-:W-:Y:S02]  /*4ad0*/  SHF.R.U64 R8, R10, R6.reuse, R3.reuse ;  /* 0x000000060a087219 */ /* 0x184fe40000001203 */
[----:B------:R-:W-:-:S05]  /*4ae0*/  SHF.R.U32.HI R3, RZ, R6, R3 ;  /* 0x00000006ff037219 */ /* 0x000fca0000011603 */
[----:B------:R-:W2:Y:S01]  /*4af0*/  LDC R21, c[0x0][0x648] ;  /* 0x00019200ff157b82 */ /* 0x000ea20000000800 */
[-CC-:B0-----:R-:W-:Y:S02]  /*4b00*/  SHF.R.U64 R13, R8, R24.reuse, R3.reuse ;  /* 0x00000018080d7219 */ /* 0x181fe40000001203 */
[-C--:B------:R-:W-:Y:S02]  /*4b10*/  SHF.L.U32 R5, R5, R24.reuse, RZ ;  /* 0x0000001805057219 */ /* 0x080fe400000006ff */
[-C--:B------:R-:W-:Y:S01]  /*4b20*/  SHF.R.U32.HI R3, RZ, R24.reuse, R3 ;  /* 0x00000018ff037219 */ /* 0x080fe20000011603 */
[----:B------:R-:W-:Y:S01]  /*4b30*/  IMAD.MOV.U32 R2, RZ, RZ, R13 ;  /* 0x000000ffff027224 */ /* 0x000fe200078e000d */
[----:B------:R-:W-:Y:S01]  /*4b40*/  SHF.L.U32 R24, R7, R24, RZ ;  /* 0x0000001807187219 */ /* 0x000fe200000006ff */
[----:B------:R-:W0:Y:S01]  /*4b50*/  LDC R25, c[0x0][0x638] ;  /* 0x00018e00ff197b82 */ /* 0x000e220000000800 */
[----:B------:R-:W-:-:S07]  /*4b60*/  LOP3.LUT R19, RZ, R5, RZ, 0x33, !PT ;  /* 0x00000005ff137212 */ /* 0x000fce00078e33ff */
[----:B------:R-:W0:Y:S01]  /*4b70*/  LDC R28, c[0x0][0x610] ;  /* 0x00018400ff1c7b82 */ /* 0x000e220000000800 */
[----:B----4-:R-:W-:Y:S05]  /*4b80*/  @!P0 BRA `(.L_x_102) ;  /* 0x0000000000288947 */ /* 0x010fea0003800000 */
[----:B---3--:R-:W3:Y:S02]  /*4b90*/  LDC R0, c[0x0][0x64c] ;  /* 0x00019300ff007b82 */ /* 0x008ee40000000800 */
[----:B---3--:R-:W-:-:S05]  /*4ba0*/  IADD3 R7, P0, R13, R0, RZ ;  /* 0x000000000d077210 */ /* 0x008fca0007f1e0ff */
        /* <DEDUP_REMOVED lines=8> */
.L_x_102:
[----:B------:R-:W4:Y:S01]  /*4c30*/  LDC R4, c[0x0][0x65c] ;  /* 0x00019700ff047b82 */ /* 0x000f220000000800 */
[----:B--23--:R-:W-:Y:S01]  /*4c40*/  SHF.R.U64 R0, R2, R21, R3 ;  /* 0x0000001502007219 */ /* 0x00cfe20000001203 */
[----:B-1----:R-:W-:Y:S01]  /*4c50*/  VIADD R3, R14, 0xffffffff ;  /* 0xffffffff0e037836 */ /* 0x002fe20000000000 */
[----:B------:R-:W-:Y:S01]  /*4c60*/  LOP3.LUT R19, R8, R19, RZ, 0xc0, !PT ;  /* 0x0000001308137212 */ /* 0x000fe200078ec0ff */
[----:B------:R-:W-:Y:S02]  /*4c70*/  IMAD.MOV R12, RZ, RZ, -R12 ;  /* 0x000000ffff0c7224 */ /* 0x000fe400078e0a0c */
[----:B------:R-:W-:Y:S01]  /*4c80*/  IMAD.MOV R2, RZ, RZ, -R0 ;  /* 0x000000ffff027224 */ /* 0x000fe200078e0a00 */
[----:B------:R-:W-:Y:S01]  /*4c90*/  LOP3.LUT R3, R10, R3, RZ, 0xc0, !PT ;  /* 0x000000030a037212 */ /* 0x000fe200078ec0ff */
[----:B------:R-:W-:Y:S02]  /*4ca0*/  IMAD R19, R24, R0, R19 ;  /* 0x0000000018137224 */ /* 0x000fe400078e0213 */
[----:B0-----:R-:W-:-:S04]  /*4cb0*/  IMAD R0, R2, R25, R13 ;  /* 0x0000001902007224 */ /* 0x001fc800078e020d */
[----:B------:R-:W-:Y:S01]  /*4cc0*/  IMAD R2, R0, R14, R3 ;  /* 0x0000000e00027224 */ /* 0x000fe200078e0203 */
[----:B----4-:R-:W-:Y:S01]  /*4cd0*/  ISETP.NE.AND P0, PT, R4, 0x1, PT ;  /* 0x000000010400780c */ /* 0x010fe20003f05270 */
[----:B------:R-:W-:-:S05]  /*4ce0*/  IMAD.MOV.U32 R4, RZ, RZ, 0x1 ;  /* 0x00000001ff047424 */ /* 0x000fca00078e00ff */
[----:B------:R-:W-:-:S07]  /*4cf0*/  PRMT R0, R4, 0x7610, R0 ;  /* 0x0000761004007816 */ /* 0x000fce0000000000 */
[----:B------:R-:W-:-:S04]  /*4d00*/  @P0 IMAD R22, R15, R12, R20 ;  /* 0x0000000c0f160224 */ /* 0x000fc800078e0214 */
[----:B------:R-:W-:-:S05]  /*4d10*/  IMAD R19, R19, R28, R22 ;  /* 0x0000001c13137224 */ /* 0x000fca00078e0216 */
[----:B------:R-:W-:Y:S02]  /*4d20*/  SEL R22, R2, R19, !P0 ;  /* 0x0000001302167207 */ /* 0x000fe40004000000 */
[----:B------:R-:W-:Y:S01]  /*4d30*/  SEL R19, R19, R2, !P0 ;  /* 0x0000000213137207 */ /* 0x000fe20004000000 */
[----:B------:R-:W-:-:S07]  /*4d40*/  IMAD.MOV.U32 R2, RZ, RZ, R11 ;  /* 0x000000ffff027224 */ /* 0x000fce00078e000b */
.L_x_100:
[----:B------:R-:W-:Y:S02]  /*4d50*/  LOP3.LUT P0, RZ, R0, 0xff, RZ, 0xc0, !PT ;  /* 0x000000ff00ff7812 */ /* 0x000fe4000780c0ff */
[----:B------:R-:W-:-:S11]  /*4d60*/  LOP3.LUT R73, R73, 0x1, RZ, 0x3c, !PT ;  /* 0x0000000149497812 */ /* 0x000fd600078e3cff */
[----:B------:R-:W-:Y:S05]  /*4d70*/  @P0 BRA `(.L_x_103) ;  /* 0xffffffcc00300947 */ /* 0x000fea000383ffff */
[----:B------:R-:W-:Y:S05]  /*4d80*/  EXIT ;  /* 0x000000000000794d */ /* 0x000fea0003800000 */
.L_x_18:
[----:B------:R-:W-:-:S08]  /*4d90*/  ISETP.NE.AND P0, PT, R5, RZ, PT ;  /* 0x000000ff0500720c */ /* 0x000fd00003f05270 */
[----:B0-----:R-:W0:-:S00]  /*4da0*/  USETMAXREG.DEALLOC.CTAPOOL 0x28 ;  /* 0x00000028000079c8 */ /* 0x001e0000080e0500 */
[----:B------:R-:W-:Y:S05]  /*4db0*/  @P0 EXIT ;  /* 0x000000000000094d */ /* 0x000fea0003800000 */
[----:B0-----:R-:W-:Y:S01]  /*4dc0*/  LOP3.LUT P0, RZ, R8, 0xff, RZ, 0xc0, !PT ;  /* 0x000000ff08ff7812 */ /* 0x001fe2000780c0ff */
[----:B------:R-:W-:Y:S02]  /*4dd0*/  IMAD.MOV.U32 R0, RZ, RZ, 0x1 ;  /* 0x00000001ff007424 */ /* 0x000fe400078e00ff */
[----:B------:R-:W-:-:S10]  /*4de0*/  IMAD.MOV.U32 R6, RZ, RZ, RZ ;  /* 0x000000ffff067224 */ /* 0x000fd400078e00ff */
[----:B------:R-:W-:Y:S05]  /*4df0*/  @!P0 BRA `(.L_x_104) ;  /* 0x0000000c00788947 */ /* 0x000fea0003800000 */
[----:B------:R-:W0:Y:S01]  /*4e00*/  S2UR UR9, SR_CgaCtaId ;  /* 0x00000000000979c3 */ /* 0x000e220000008800 */
[----:B------:R-:W-:Y:S01]  /*4e10*/  UMOV UR10, 0x1 ;  /* 0x00000001000a7882 */ /* 0x000fe20000000000 */
[----:B------:R-:W-:Y:S01]  /*4e20*/  LOP3.LUT P0, RZ, R4, 0x1f, RZ, 0xc0, !PT ;  /* 0x0000001f04ff7812 */ /* 0x000fe2000780c0ff */
[----:B------:R-:W-:Y:S01]  /*4e30*/  ULDC UR5, c[0x0][0x658] ;  /* 0x0001960000057ab9 */ /* 0x000fe20000000800 */
[----:B------:R-:W-:Y:S01]  /*4e40*/  UMOV UR7, 0xffffffff ;  /* 0xffffffff00077882 */ /* 0x000fe20000000000 */
[----:B------:R-:W-:Y:S01]  /*4e50*/  BSSY B0, `(.L_x_104) ;  /* 0x00000d8000007945 */ /* 0x000fe20003800000 */
[----:B------:R-:W-:Y:S01]  /*4e60*/  USHF.L.U32 UR7, UR7, UR5, URZ ;  /* 0x0000000507077299 */ /* 0x000fe2000800063f */
[C---:B------:R-:W-:Y:S01]  /*4e70*/  ISETP.NE.AND P2, PT, R3.reuse, RZ, PT ;  /* 0x000000ff0300720c */ /* 0x040fe20003f45270 */
[----:B------:R-:W-:Y:S01]  /*4e80*/  IMAD.MOV.U32 R8, RZ, RZ, 0x1 ;  /* 0x00000001ff087424 */ /* 0x000fe200078e00ff */
[----:B------:R-:W-:Y:S01]  /*4e90*/  ISETP.NE.OR P0, PT, R3, RZ, !P0 ;  /* 0x000000ff0300720c */ /* 0x000fe20004705670 */
[----:B------:R-:W-:Y:S01]  /*4ea0*/  IMAD.MOV.U32 R0, RZ, RZ, 0x1 ;  /* 0x00000001ff007424 */ /* 0x000fe200078e00ff */
[----:B------:R-:W-:Y:S01]  /*4eb0*/  LOP3.LUT R7, R16, 0x2, RZ, 0xfc, !PT ;  /* 0x0000000210077812 */ /* 0x000fe200078efcff */
[----:B------:R-:W-:Y:S01]  /*4ec0*/  IMAD.MOV.U32 R6, RZ, RZ, RZ ;  /* 0x000000ffff067224 */ /* 0x000fe200078e00ff */
[----:B------:R-:W-:Y:S01]  /*4ed0*/  ULDC UR4, c[0x0][0x600] ;  /* 0x0001800000047ab9 */ /* 0x000fe20000000800 */
[----:B------:R-:W-:Y:S01]  /*4ee0*/  UMOV UR18, 0x5 ;  /* 0x0000000500127882 */ /* 0x000fe20000000000 */
[----:B------:R-:W-:-:S02]  /*4ef0*/  UIADD3 UR26, UR40, 0x1, URZ ;  /* 0x00000001281a7890 */ /* 0x000fc4000fffe03f */
[----:B------:R-:W-:Y:S02]  /*4f00*/  UIADD3 UR4, UR4, -0x1, URZ ;  /* 0xffffffff04047890 */ /* 0x000fe4000fffe03f */
[----:B------:R-:W-:Y:S02]  /*4f10*/  USHF.L.U32 UR5, UR10, UR5, URZ ;  /* 0x000000050a057299 */ /* 0x000fe4000800063f */
[----:B------:R-:W-:Y:S01]  /*4f20*/  ULOP3.LUT UR7, URZ, UR7, URZ, 0x33, !UPT ;  /* 0x000000073f077292 */ /* 0x000fe2000f8e333f */
[----:B------:R-:W-:Y:S01]  /*4f30*/  ULDC.64 UR24, c[0x0][0x198] ;  /* 0x0000660000187ab9 */ /* 0x000fe20000000a00 */
[----:B0-----:R-:W-:Y:S02]  /*4f40*/  ULOP3.LUT UR8, UR9, 0x1, URZ, 0xc0, !UPT ;  /* 0x0000000109087892 */ /* 0x001fe4000f8ec03f */
[----:B------:R-:W-:Y:S02]  /*4f50*/  USHF.R.U32.HI UR27, URZ, 0x1, UR9 ;  /* 0x000000013f1b7899 */ /* 0x000fe40008011609 */
[----:B------:R-:W-:-:S02]  /*4f60*/  USHF.L.U32 UR6, UR9, 0x5, URZ ;  /* 0x0000000509067899 */ /* 0x000fc4000800063f */
[----:B------:R-:W-:Y:S02]  /*4f70*/  USHF.L.U32 UR28, UR9, 0xa, URZ ;  /* 0x0000000a091c7899 */ /* 0x000fe4000800063f */
[----:B------:R-:W-:Y:S02]  /*4f80*/  ULOP3.LUT UR9, UR9, 0xfffffffe, URZ, 0xc0, !UPT ;  /* 0xfffffffe09097892 */ /* 0x000fe4000f8ec03f */
[----:B------:R-:W-:Y:S02]  /*4f90*/  UISETP.GT.U32.AND UP0, UPT, UR8, 0xffff, UPT ;  /* 0x0000ffff0800788c */ /* 0x000fe4000bf04070 */
[----:B------:R-:W-:Y:S02]  /*4fa0*/  USHF.L.U32 UR13, UR10, UR9, URZ ;  /* 0x000000090a0d7299 */ /* 0x000fe4000800063f */
[----:B------:R-:W-:Y:S02]  /*4fb0*/  ULOP3.LUT UR9, UR9, 0x1, URZ, 0xfc, !UPT ;  /* 0x0000000109097892 */ /* 0x000fe4000f8efc3f */
[----:B------:R-:W-:-:S02]  /*4fc0*/  USEL UR8, UR8, 0xffff, !UP0 ;  /* 0x0000ffff08087887 */ /* 0x000fc4000c000000 */
[----:B------:R-:W-:Y:S02]  /*4fd0*/  USHF.L.U32 UR9, UR10, UR9, URZ ;  /* 0x000000090a097299 */ /* 0x000fe4000800063f */
[----:B------:R-:W-:Y:S02]  /*4fe0*/  ULOP3.LUT UR8, UR8, 0xffff, URZ, 0xc0, !UPT ;  /* 0x0000ffff08087892 */ /* 0x000fe4000f8ec03f */
[----:B------:R-:W-:Y:S02]  /*4ff0*/  ULOP3.LUT UR6, UR6, 0x20, URZ, 0xc0, !UPT ;  /* 0x0000002006067892 */ /* 0x000fe4000f8ec03f */
[----:B------:R-:W-:Y:S02]  /*5000*/  ULOP3.LUT UR13, UR13, UR9, URZ, 0xfc, !UPT ;  /* 0x000000090d0d7292 */ /* 0x000fe4000f8efc3f */
[----:B------:R-:W-:-:S12]  /*5010*/  USHF.L.U32 UR18, UR18, UR8, URZ ;  /* 0x0000000812127299 */ /* 0x000fd8000800063f */
.L_x_116:
[----:B------:R-:W-:-:S03]  /*5020*/  UMOV UR8, 0xffffffff ;  /* 0xffffffff00087882 */ /* 0x000fc60000000000 */
[----:B------:R-:W-:Y:S05]  /*5030*/  BRA.DIV UR8, `(.L_x_105) ;  /* 0x0000001e085c7947 */ /* 0x000fea000b800000 */
[----:B------:R-:W-:-:S13]  /*5040*/  ELECT P6, URZ, PT ;  /* 0x00000000003f782f */ /* 0x000fda00038c0000 */
.L_x_153:
[----:B------:R-:W0:Y:S01]  /*5050*/  LDC R3, c[0x0][0x28c] ;  /* 0x0000a300ff037b82 */ /* 0x000e220000000800 */
[----:B------:R-:W-:Y:S01]  /*5060*/  BSSY B1, `(.L_x_106) ;  /* 0x000003e000017945 */ /* 0x000fe20003800000 */
[----:B0-----:R-:W-:-:S13]  /*5070*/  ISETP.LT.OR P6, PT, R3, 0x1, !P6 ;  /* 0x000000010300780c */ /* 0x001fda00077c1670 */
[----:B------:R-:W-:Y:S05]  /*5080*/  @P6 BRA `(.L_x_107) ;  /* 0x0000000000ec6947 */ /* 0x000fea0003800000 */
[----:B------:R-:W-:Y:S01]  /*5090*/  LEA R19, R19, UR27, 0x1 ;  /* 0x0000001b13137c11 */ /* 0x000fe2000f8e08ff */
[----:B------:R-:W-:Y:S01]  /*50a0*/  IMAD.MOV.U32 R12, RZ, RZ, RZ ;  /* 0x000000ffff0c7224 */ /* 0x000fe200078e00ff */
[----:B------:R-:W-:Y:S01]  /*50b0*/  LEA R22, R22, UR6, 0x6 ;  /* 0x0000000616167c11 */ /* 0x000fe2000f8e30ff */
[----:B------:R-:W-:Y:S02]  /*50c0*/  IMAD.U32 R13, RZ, RZ, UR26 ;  /* 0x0000001aff0d7e24 */ /* 0x000fe4000f8e00ff */
[----:B------:R-:W-:Y:S02]  /*50d0*/  IMAD.MOV.U32 R3, RZ, RZ, R0 ;  /* 0x000000ffff037224 */ /* 0x000fe400078e0000 */
[----:B------:R-:W-:Y:S02]  /*50e0*/  IMAD.MOV.U32 R4, RZ, RZ, R6 ;  /* 0x000000ffff047224 */ /* 0x000fe400078e0006 */
[----:B------:R-:W-:-:S07]  /*50f0*/  IMAD.SHL.U32 R19, R19, 0x20, RZ ;  /* 0x0000002013137824 */ /* 0x000fce00078e00ff */
.L_x_111:
[----:B------:R-:W0:Y:S01]  /*5100*/  S2R R10, SR_CgaCtaId ;  /* 0x00000000000a7919 */ /* 0x000e220000008800 */
[----:B------:R-:W-:Y:S01]  /*5110*/  MOV R5, 0x400 ;  /* 0x0000040000057802 */ /* 0x000fe20000000f00 */
[----:B------:R-:W1:Y:S03]  /*5120*/  @!P2 LDC R9, c[0x0][0x500] ;  /* 0x00014000ff09ab82 */ /* 0x000e660000000800 */
[----:B0-----:R-:W-:Y:S02]  /*5130*/  LEA R11, R10, R5, 0x18 ;  /* 0x000000050a0b7211 */ /* 0x001fe400078ec0ff */
[----:B------:R-:W-:-:S03]  /*5140*/  SHF.L.U32 R5, R3, 0x1f, RZ ;  /* 0x0000001f03057819 */ /* 0x000fc600000006ff */
[----:B------:R-:W-:-:S04]  /*5150*/  IMAD R10, R4, 0x8, R11 ;  /* 0x00000008040a7824 */ /* 0x000fc800078e020b */
[----:B------:R-:W0:Y:S02]  /*5160*/  SYNCS.PHASECHK.TRANS64.TRYWAIT P1, [R10+URZ+0xe0], R5 ;  /* 0x0000e0050a0075a7 */ /* 0x000e24000802017f */
[----:B01----:R-:W-:Y:S05]  /*5170*/  @!P1 BRA `(.L_x_108) ;  /* 0x0000001c002c9947 */ /* 0x003fea0003800000 */
.L_x_154:
[----:B0-----:R-:W-:Y:S01]  /*5180*/  PRMT R5, R7, 0x9910, RZ ;  /* 0x0000991007057816 */ /* 0x001fe200000000ff */
[----:B------:R0:W-:Y:S03]  /*5190*/  @!P2 SYNCS.ARRIVE.TRANS64 RZ, [R10+URZ], R9 ;  /* 0x000000090affa9a7 */ /* 0x0001e6000800003f */
[----:B------:R-:W-:-:S13]  /*51a0*/  ISETP.NE.AND P1, PT, R5, 0x2, PT ;  /* 0x000000020500780c */ /* 0x000fda0003f25270 */
[----:B0-----:R-:W-:Y:S05]  /*51b0*/  @P1 BRA `(.L_x_109) ;  /* 0x0000000000041947 */ /* 0x001fea0003800000 */
[----:B------:R-:W-:Y:S01]  /*51c0*/  BPT.TRAP 0x1 ;  /* 0x000000040000795c */ /* 0x000fe20000300000 */
.L_x_109:
[----:B------:R-:W-:Y:S05]  /*51d0*/  @P0 BRA `(.L_x_110) ;  /* 0x0000000000040947 */ /* 0x000fea0003800000 */
[----:B------:R-:W-:Y:S01]  /*51e0*/  BPT.TRAP 0x1 ;  /* 0x000000040000795c */ /* 0x000fe20000300000 */
.L_x_110:
[----:B------:R-:W-:Y:S01]  /*51f0*/  R2UR UR8, R4 ;  /* 0x00000000040872ca */ /* 0x000fe200000e0000 */
[----:B------:R-:W-:Y:S01]  /*5200*/  VIADD R13, R13, 0xffffffff ;  /* 0xffffffff0d0d7836 */ /* 0x000fe20000000000 */
[----:B------:R-:W-:Y:S01]  /*5210*/  R2UR UR15, R11 ;  /* 0x000000000b0f72ca */ /* 0x000fe200000e0000 */
[----:B------:R-:W-:Y:S01]  /*5220*/  UIADD3 UR14, UP0, UR24, 0xf0, URZ ;  /* 0x000000f0180e7890 */ /* 0x000fe2000ff1e03f */
[----:B------:R-:W-:Y:S01]  /*5230*/  R2UR UR22, R19 ;  /* 0x00000000131672ca */ /* 0x000fe200000e0000 */
[----:B------:R-:W-:Y:S01]  /*5240*/  UIADD3 UR30, UP1, UR24, 0x1f0, URZ ;  /* 0x000001f0181e7890 */ /* 0x000fe2000ff3e03f */
[----:B------:R-:W-:Y:S01]  /*5250*/  R2UR UR9, R10 ;  /* 0x000000000a0972ca */ /* 0x000fe200000e0000 */
[----:B------:R-:W-:Y:S01]  /*5260*/  UPRMT UR19, URZ, 0x5410, UR18 ;  /* 0x000054103f137896 */ /* 0x000fe20008000012 */
[----:B------:R-:W-:Y:S01]  /*5270*/  R2UR UR10, R12 ;  /* 0x000000000c0a72ca */ /* 0x000fe200000e0000 */
[----:B------:R-:W-:Y:S01]  /*5280*/  VIADD R4, R4, 0x1 ;  /* 0x0000000104047836 */ /* 0x000fe20000000000 */
[----:B------:R-:W-:Y:S01]  /*5290*/  R2UR UR12, R2 ;  /* 0x00000000020c72ca */ /* 0x000fe200000e0000 */
[----:B------:R-:W-:Y:S01]  /*52a0*/  UPRMT UR29, URZ, 0x5410, UR13 ;  /* 0x000054103f1d7896 */ /* 0x000fe2000800000d */
[----:B------:R-:W-:Y:S01]  /*52b0*/  R2UR UR23, R22 ;  /* 0x00000000161772ca */ /* 0x000fe200000e0000 */
[----:B------:R-:W-:Y:S01]  /*52c0*/  USHF.L.U32 UR8, UR8, 0xb, URZ ;  /* 0x0000000b08087899 */ /* 0x000fe2000800063f */
[----:B------:R-:W-:Y:S01]  /*52d0*/  ISETP.GT.AND P3, PT, R13, 0x1, PT ;  /* 0x000000010d00780c */ /* 0x000fe20003f64270 */
[----:B------:R-:W-:Y:S01]  /*52e0*/  UIADD3.X UR31, URZ, UR25, URZ, UP1, !UPT ;  /* 0x000000193f1f7290 */ /* 0x000fe20008ffe43f */
[----:B------:R-:W-:Y:S01]  /*52f0*/  ISETP.NE.AND P1, PT, R4, 0x1c, PT ;  /* 0x0000001c0400780c */ /* 0x000fe20003f25270 */
[----:B------:R-:W-:Y:S01]  /*5300*/  ULEA UR11, UR27, UR8, 0xa ;  /* 0x000000081b0b7291 */ /* 0x000fe2000f8e503f */
[----:B------:R-:W-:Y:S01]  /*5310*/  VIADD R12, R12, 0x20 ;  /* 0x000000200c0c7836 */ /* 0x000fe20000000000 */
[----:B------:R-:W-:Y:S01]  /*5320*/  ULOP3.LUT UR8, UR8, 0x400, UR28, 0xf8, !UPT ;  /* 0x0000040008087892 */ /* 0x000fe2000f8ef81c */
[----:B------:R-:W-:Y:S01]  /*5330*/  SEL R10, RZ, 0x1, P1 ;  /* 0x00000001ff0a7807 */ /* 0x000fe20000800000 */
[----:B------:R-:W-:Y:S01]  /*5340*/  ULEA UR11, UR11, UR15, 0x1 ;  /* 0x0000000f0b0b7291 */ /* 0x000fe2000f8e083f */
[----:B------:R-:W-:Y:S01]  /*5350*/  SEL R4, R4, RZ, P1 ;  /* 0x000000ff04047207 */ /* 0x000fe20000800000 */
[----:B------:R-:W-:Y:S01]  /*5360*/  ULEA UR8, UR8, UR15, 0x1 ;  /* 0x0000000f08087291 */ /* 0x000fe2000f8e083f */
[----:B------:R-:W-:Y:S01]  /*5370*/  LOP3.LUT R3, R3, R10, RZ, 0x3c, !PT ;  /* 0x0000000a03037212 */ /* 0x000fe200078e3cff */
[----:B------:R-:W-:-:S02]  /*5380*/  UIADD3 UR20, UR11, 0x300, URZ ;  /* 0x000003000b147890 */ /* 0x000fc4000fffe03f */
[----:B------:R-:W-:Y:S02]  /*5390*/  UIADD3.X UR15, URZ, UR25, URZ, UP0, !UPT ;  /* 0x000000193f0f7290 */ /* 0x000fe400087fe43f */
[----:B------:R-:W-:Y:S01]  /*53a0*/  UIADD3 UR21, UR8, 0x1c300, URZ ;  /* 0x0001c30008157890 */ /* 0x000fe2000fffe03f */
[----:B------:R-:W-:Y:S01]  /*53b0*/  UMOV UR16, 0x0 ;  /* 0x0000000000107882 */ /* 0x000fe20000000000 */
[----:B------:R-:W-:Y:S01]  /*53c0*/  UMOV UR17, 0x10000000 ;  /* 0x1000000000117882 */ /* 0x000fe20000000000 */
[----:B------:R-:W-:Y:S01]  /*53d0*/  UMOV UR11, UR22 ;  /* 0x00000016000b7c82 */ /* 0x000fe20008000000 */
[----:B------:R-:W-:-:S03]  /*53e0*/  UMOV UR8, UR20 ;  /* 0x0000001400087c82 */ /* 0x000fc60008000000 */
[----:B------:R0:W-:Y:S02]  /*53f0*/  UTMALDG.3D.MULTICAST [UR8], [UR14], UR19, desc[UR16] ;  /* 0x000010080e0073b4 */ /* 0x0001e40008011813 */
[----:B0-----:R-:W-:Y:S01]  /*5400*/  UMOV UR8, UR21 ;  /* 0x0000001500087c82 */ /* 0x001fe20008000000 */
[----:B------:R-:W-:Y:S02]  /*5410*/  UMOV UR11, UR23 ;  /* 0x00000017000b7c82 */ /* 0x000fe40008000000 */
[----:B------:R0:W-:Y:S02]  /*5420*/  UTMALDG.3D.MULTICAST [UR8], [UR30], UR29, desc[UR16] ;  /* 0x000010081e0073b4 */ /* 0x0001e4000801181d */
[----:B0-----:R-:W-:Y:S05]  /*5430*/  @P3 BRA `(.L_x_111) ;  /* 0xfffffffc00303947 */ /* 0x001fea000383ffff */
.L_x_107:
[----:B------:R-:W-:Y:S05]  /*5440*/  BSYNC B1 ;  /* 0x0000000000017941 */ /* 0x000fea0003800000 */
.L_x_106:
[----:B------:R-:W2:Y:S01]  /*5450*/  LDL.64 R10, [R1] ;  /* 0x00000000010a7983 */ /* 0x000ea20000100a00 */
[----:B------:R-:W-:Y:S01]  /*5460*/  LOP3.LUT P4, RZ, R8, 0xff, RZ, 0xc0, !PT ;  /* 0x000000ff08ff7812 */ /* 0x000fe2000788c0ff */
[----:B------:R-:W-:Y:S01]  /*5470*/  VIADD R9, R6, UR40 ;  /* 0x0000002806097c36 */ /* 0x000fe20008000000 */
[----:B------:R-:W-:Y:S01]  /*5480*/  ULDC.64 UR8, c[0x0][0x650] ;  /* 0x0001940000087ab9 */ /* 0x000fe20000000a00 */
[----:B------:R-:W-:Y:S01]  /*5490*/  IMAD.U32 R4, RZ, RZ, UR40 ;  /* 0x00000028ff047e24 */ /* 0x000fe2000f8e00ff */
[----:B------:R-:W-:Y:S01]  /*54a0*/  UISETP.GE.U32.AND UP0, UPT, UR40, 0x1c, UPT ;  /* 0x0000001c2800788c */ /* 0x000fe2000bf06070 */
[----:B------:R-:W-:Y:S01]  /*54b0*/  BSSY B1, `(.L_x_112) ;  /* 0x000006f000017945 */ /* 0x000fe20003800000 */
[----:B------:R-:W-:Y:S01]  /*54c0*/  ISETP.GT.U32.AND P1, PT, R9, 0x1b, PT ;  /* 0x0000001b0900780c */ /* 0x000fe20003f24070 */
[----:B------:R-:W-:Y:S01]  /*54d0*/  IMAD.MOV.U32 R19, RZ, RZ, -0x1 ;  /* 0xffffffffff137424 */ /* 0x000fe200078e00ff */
[----:B------:R-:W-:Y:S01]  /*54e0*/  PRMT R8, RZ, 0x7610, R8 ;  /* 0x00007610ff087816 */ /* 0x000fe20000000008 */
[----:B------:R-:W-:Y:S01]  /*54f0*/  IMAD.MOV.U32 R22, RZ, RZ, -0x1 ;  /* 0xffffffffff167424 */ /* 0x000fe200078e00ff */
[----:B------:R-:W-:-:S02]  /*5500*/  ISETP.LT.U32.AND P1, PT, R4, 0x1c, P1 ;  /* 0x0000001c0400780c */ /* 0x000fc40000f21070 */
[----:B------:R-:W-:Y:S01]  /*5510*/  PLOP3.LUT P3, PT, PT, PT, UP0, 0x80, 0x0 ;  /* 0x000000000000781c */ /* 0x000fe20003f6f008 */
[----:B------:R-:W0:Y:S01]  /*5520*/  @P4 S2R R3, SR_CgaCtaId ;  /* 0x0000000000034919 */ /* 0x000e220000008800 */
[----:B------:R-:W-:Y:S02]  /*5530*/  @P4 MOV R2, 0x400 ;  /* 0x0000040000024802 */ /* 0x000fe40000000f00 */
[----:B------:R-:W-:-:S04]  /*5540*/  SEL R5, RZ, 0x1, !P1 ;  /* 0x00000001ff057807 */ /* 0x000fc80004800000 */
[----:B------:R-:W-:Y:S02]  /*5550*/  LOP3.LUT R0, R0, R5, RZ, 0x3c, !PT ;  /* 0x0000000500007212 */ /* 0x000fe400078e3cff */
[----:B0-----:R-:W-:-:S04]  /*5560*/  @P4 LEA R2, R3, R2, 0x18 ;  /* 0x0000000203024211 */ /* 0x001fc800078ec0ff */
[----:B------:R0:W-:Y:S02]  /*5570*/  @P4 SYNCS.ARRIVE.TRANS64.A1T0 RZ, [R2+URZ+0x1f8], RZ ;  /* 0x0001f8ff02ff49a7 */ /* 0x0001e4000810003f */
[----:B0-----:R-:W-:-:S05]  /*5580*/  SHF.R.U32.HI R2, RZ, 0x2, R9 ;  /* 0x00000002ff027819 */ /* 0x001fca0000011609 */
[----:B------:R-:W-:-:S04]  /*5590*/  IMAD.WIDE.U32 R2, R2, 0x24924925, RZ ;  /* 0x2492492502027825 */ /* 0x000fc800078e00ff */
[----:B------:R-:W-:Y:S01]  /*55a0*/  IMAD R6, R3, -0x1c, R9 ;  /* 0xffffffe403067824 */ /* 0x000fe200078e0209 */
[--C-:B------:R-:W-:Y:S01]  /*55b0*/  @P3 LOP3.LUT R0, R0, 0x1, R3.reuse, 0x78, !PT ;  /* 0x0000000100003812 */ /* 0x100fe200078e7803 */
[----:B------:R-:W-:Y:S01]  /*55c0*/  IMAD.MOV.U32 R2, RZ, RZ, -0x1 ;  /* 0xffffffffff027424 */ /* 0x000fe200078e00ff */
[----:B------:R-:W-:Y:S02]  /*55d0*/  PRMT R3, RZ, 0x7610, R3 ;  /* 0x00007610ff037816 */ /* 0x000fe40000000003 */
[----:B--2---:R-:W-:-:S04]  /*55e0*/  IADD3 R18, P4, R18, R10, RZ ;  /* 0x0000000a12127210 */ /* 0x004fc80007f9e0ff */
[----:B------:R-:W-:Y:S01]  /*55f0*/  ISETP.GE.U32.AND P1, PT, R18, UR8, PT ;  /* 0x0000000812007c0c */ /* 0x000fe2000bf26070 */
[----:B------:R-:W-:-:S05]  /*5600*/  IMAD.X R17, R17, 0x1, R23, P4 ;  /* 0x0000000111117824 */ /* 0x000fca00020e0617 */
[----:B------:R-:W-:-:S13]  /*5610*/  ISETP.GE.U32.AND.EX P1, PT, R17, UR9, PT, P1 ;  /* 0x0000000911007c0c */ /* 0x000fda000bf26110 */
[----:B------:R-:W-:Y:S05]  /*5620*/  @P1 BRA `(.L_x_113) ;  /* 0x00000004005c1947 */ /* 0x000fea0003800000 */
[----:B------:R-:W0:Y:S01]  /*5630*/  S2R R11, SR_CTAID.X ;  /* 0x00000000000b7919 */ /* 0x000e220000002500 */
[----:B------:R-:W-:Y:S01]  /*5640*/  ULDC.64 UR8, c[0x0][0x628] ;  /* 0x00018a0000087ab9 */ /* 0x000fe20000000a00 */
[----:B------:R-:W1:Y:S01]  /*5650*/  LDC R12, c[0x0][0x144] ;  /* 0x00005100ff0c7b82 */ /* 0x000e620000000800 */
[----:B------:R-:W-:Y:S01]  /*5660*/  ISETP.NE.U32.AND P1, PT, RZ, UR8, PT ;  /* 0x00000008ff007c0c */ /* 0x000fe2000bf25070 */
[----:B------:R-:W2:Y:S01]  /*5670*/  S2R R9, SR_CTAID.Y ;  /* 0x0000000000097919 */ /* 0x000ea20000002600 */
[----:B------:R-:W-:Y:S01]  /*5680*/  ULDC UR10, c[0x0][0x150] ;  /* 0x00005400000a7ab9 */ /* 0x000fe20000000800 */
[----:B------:R-:W-:Y:S01]  /*5690*/  ULDC UR11, c[0x0][0x630] ;  /* 0x00018c00000b7ab9 */ /* 0x000fe20000000800 */
[----:B------:R-:W-:Y:S01]  /*56a0*/  ISETP.NE.AND.EX P1, PT, RZ, UR9, PT, P1 ;  /* 0x00000009ff007c0c */ /* 0x000fe2000bf25310 */
[----:B------:R-:W-:Y:S01]  /*56b0*/  IMAD.MOV.U32 R2, RZ, RZ, R18 ;  /* 0x000000ffff027224 */ /* 0x000fe200078e0012 */
[----:B0-----:R-:W-:-:S05]  /*56c0*/  I2FP.F32.U32 R3, R11 ;  /* 0x0000000b00037245 */ /* 0x001fca0000201000 */
[----:B------:R-:W-:Y:S01]  /*56d0*/  FMUL R14, R3, UR10 ;  /* 0x0000000a030e7c20 */ /* 0x000fe20008400000 */
[----:B------:R-:W-:-:S05]  /*56e0*/  IMAD.MOV.U32 R3, RZ, RZ, R17 ;  /* 0x000000ffff037224 */ /* 0x000fca00078e0011 */
[----:B--2---:R-:W-:Y:S05]  /*56f0*/  @!P1 BRA `(.L_x_114) ;  /* 0x0000000000289947 */ /* 0x004fea0003800000 */
[----:B------:R-:W-:Y:S02]  /*5700*/  ULDC UR10, c[0x0][0x634] ;  /* 0x00018d00000a7ab9 */ /* 0x000fe40000000800 */
[----:B------:R-:W-:-:S05]  /*5710*/  IADD3 R3, P1, R18, UR10, RZ ;  /* 0x0000000a12037c10 */ /* 0x000fca000ff3e0ff */
[----:B------:R-:W-:-:S04]  /*5720*/  IMAD.X R13, RZ, RZ, R17, P1 ;  /* 0x000000ffff0d7224 */ /* 0x000fc800008e0611 */
[----:B------:R-:W-:-:S04]  /*5730*/  IMAD.WIDE.U32 R4, R13, UR8, RZ ;  /* 0x000000080d047c25 */ /* 0x000fc8000f8e00ff */
[----:B------:R-:W-:-:S04]  /*5740*/  IMAD.WIDE.U32 R4, P1, R3, UR9, R4 ;  /* 0x0000000903047c25 */ /* 0x000fc8000f820004 */
[----:B------:R-:W-:-:S04]  /*5750*/  IMAD.WIDE.U32 R2, R3, UR8, RZ ;  /* 0x0000000803027c25 */ /* 0x000fc8000f8e00ff */
[----:B------:R-:W-:Y:S01]  /*5760*/  IMAD.MOV.U32 R2, RZ, RZ, R5 ;  /* 0x000000ffff027224 */ /* 0x000fe200078e0005 */
[----:B------:R-:W-:Y:S01]  /*5770*/  IADD3 RZ, P3, R3, R4, RZ ;  /* 0x0000000403ff7210 */ /* 0x000fe20007f7e0ff */
[----:B------:R-:W-:-:S04]  /*5780*/  IMAD.X R3, RZ, RZ, RZ, P1 ;  /* 0x000000ffff037224 */ /* 0x000fc800008e06ff */
[----:B------:R-:W-:-:S08]  /*5790*/  IMAD.WIDE.U32.X R2, R13, UR9, R2, P3 ;  /* 0x000000090d027c25 */ /* 0x000fd000098e0402 */
.L_x_114:
[--C-:B------:R-:W-:Y:S01]  /*57a0*/  SHF.R.U64 R10, R2, UR11, R3.reuse ;  /* 0x0000000b020a7c19 */ /* 0x100fe20008001203 */
[----:B------:R-:W0:Y:S01]  /*57b0*/  F2I.U32.TRUNC.NTZ R14, R14 ;  /* 0x0000000e000e7305 */ /* 0x000e22000020f000 */
[----:B------:R-:W-:Y:S01]  /*57c0*/  SHF.R.U32.HI R2, RZ, UR11, R3 ;  /* 0x0000000bff027c19 */ /* 0x000fe20008011603 */
[----:B------:R-:W-:Y:S01]  /*57d0*/  ULDC.64 UR8, c[0x0][0x620] ;  /* 0x0001880000087ab9 */ /* 0x000fe20000000a00 */
[----:B------:R-:W-:Y:S01]  /*57e0*/  IADD3 R5, P1, RZ, -R10, RZ ;  /* 0x8000000aff057210 */ /* 0x000fe20007f3e0ff */
[----:B------:R-:W-:Y:S01]  /*57f0*/  IMAD.MOV.U32 R3, RZ, RZ, R17 ;  /* 0x000000ffff037224 */ /* 0x000fe200078e0011 */
[----:B------:R-:W-:-:S03]  /*5800*/  ULDC.64 UR10, c[0x0][0x640] ;  /* 0x00019000000a7ab9 */ /* 0x000fc60000000a00 */
[----:B------:R-:W-:Y:S01]  /*5810*/  IMAD.X R2, RZ, RZ, ~R2, P1 ;  /* 0x000000ffff027224 */ /* 0x000fe200008e0e02 */
[----:B------:R-:W-:-:S03]  /*5820*/  ISETP.NE.U32.AND P1, PT, RZ, UR10, PT ;  /* 0x0000000aff007c0c */ /* 0x000fc6000bf25070 */
[----:B------:R-:W-:Y:S01]  /*5830*/  IMAD R4, R2, UR8, RZ ;  /* 0x0000000802047c24 */ /* 0x000fe2000f8e02ff */
[----:B------:R-:W-:Y:S01]  /*5840*/  ISETP.NE.AND.EX P1, PT, RZ, UR11, PT, P1 ;  /* 0x0000000bff007c0c */ /* 0x000fe2000bf25310 */
[----:B------:R-:W-:-:S04]  /*5850*/  IMAD.MOV.U32 R2, RZ, RZ, R18 ;  /* 0x000000ffff027224 */ /* 0x000fc800078e0012 */
[----:B------:R-:W-:Y:S01]  /*5860*/  IMAD.WIDE.U32 R2, R5, UR8, R2 ;  /* 0x0000000805027c25 */ /* 0x000fe2000f8e0002 */
[----:B------:R-:W-:-:S03]  /*5870*/  ULDC UR8, c[0x0][0x618] ;  /* 0x0001860000087ab9 */ /* 0x000fc60000000800 */
[----:B------:R-:W-:Y:S01]  /*5880*/  IMAD R5, R5, UR9, R4 ;  /* 0x0000000905057c24 */ /* 0x000fe2000f8e0204 */
[----:B------:R-:W-:Y:S01]  /*5890*/  ULDC UR9, c[0x0][0x154] ;  /* 0x0000550000097ab9 */ /* 0x000fe20000000800 */
[----:B0-----:R-:W-:Y:S02]  /*58a0*/  IMAD.MOV R4, RZ, RZ, -R14 ;  /* 0x000000ffff047224 */ /* 0x001fe400078e0a0e */
[----:B------:R-:W0:Y:S01]  /*58b0*/  LDC R14, c[0x0][0x148] ;  /* 0x00005200ff0e7b82 */ /* 0x000e220000000800 */
[----:B------:R-:W-:Y:S02]  /*58c0*/  IMAD.IADD R3, R3, 0x1, R5 ;  /* 0x0000000103037824 */ /* 0x000fe400078e0205 */
[----:B-1----:R-:W-:Y:S01]  /*58d0*/  IMAD R11, R12, R4, R11 ;  /* 0x000000040c0b7224 */ /* 0x002fe200078e020b */
[----:B------:R-:W-:Y:S02]  /*58e0*/  I2FP.F32.U32 R4, R9 ;  /* 0x0000000900047245 */ /* 0x000fe40000201000 */
[----:B------:R-:W-:-:S02]  /*58f0*/  SHF.R.U64 R12, R2, UR8, R3 ;  /* 0x00000008020c7c19 */ /* 0x000fc40008001203 */
[----:B------:R-:W-:Y:S01]  /*5900*/  SHF.R.U32.HI R3, RZ, UR8, R3 ;  /* 0x00000008ff037c19 */ /* 0x000fe20008011603 */
[----:B------:R-:W-:Y:S01]  /*5910*/  FMUL R4, R4, UR9 ;  /* 0x0000000904047c20 */ /* 0x000fe20008400000 */
[----:B------:R-:W-:Y:S02]  /*5920*/  ULDC UR8, c[0x0][0x608] ;  /* 0x0001820000087ab9 */ /* 0x000fe40000000800 */
[--C-:B------:R-:W-:Y:S01]  /*5930*/  SHF.R.U64 R15, R12, UR8, R3.reuse ;  /* 0x000000080c0f7c19 */ /* 0x100fe20008001203 */
[----:B------:R1:W2:Y:S01]  /*5940*/  F2I.U32.TRUNC.NTZ R20, R4 ;  /* 0x0000000400147305 */ /* 0x0002a2000020f000 */
[----:B------:R-:W-:Y:S01]  /*5950*/  SHF.R.U32.HI R2, RZ, UR8, R3 ;  /* 0x00000008ff027c19 */ /* 0x000fe20008011603 */
[----:B------:R-:W-:-:S03]  /*5960*/  ULDC UR8, c[0x0][0x658] ;  /* 0x0001960000087ab9 */ /* 0x000fc60000000800 */
[--C-:B------:R-:W-:Y:S02]  /*5970*/  SHF.R.U64 R13, R15, UR8, R2.reuse ;  /* 0x000000080f0d7c19 */ /* 0x100fe40008001202 */
[----:B------:R-:W-:-:S03]  /*5980*/  SHF.R.U32.HI R19, RZ, UR8, R2 ;  /* 0x00000008ff137c19 */ /* 0x000fc60008011602 */
[----:B------:R-:W-:Y:S02]  /*5990*/  IMAD.MOV.U32 R2, RZ, RZ, R13 ;  /* 0x000000ffff027224 */ /* 0x000fe400078e000d */
[----:B------:R-:W-:Y:S01]  /*59a0*/  IMAD.MOV.U32 R3, RZ, RZ, R19 ;  /* 0x000000ffff037224 */ /* 0x000fe200078e0013 */
[----:B-1----:R-:W-:Y:S06]  /*59b0*/  @!P1 BRA `(.L_x_115) ;  /* 0x0000000000289947 */ /* 0x002fec0003800000 */
        /* <DEDUP_REMOVED lines=10> */
.L_x_115:
[----:B------:R-:W1:Y:S01]  /*5a60*/  LDC R4, c[0x0][0x65c] ;  /* 0x00019700ff047b82 */ /* 0x000e620000000800 */
[----:B------:R-:W-:Y:S01]  /*5a70*/  ULDC UR8, c[0x0][0x648] ;  /* 0x0001920000087ab9 */ /* 0x000fe20000000800 */
[----:B------:R-:W-:Y:S01]  /*5a80*/  LOP3.LUT R15, R15, UR7, RZ, 0xc0, !PT ;  /* 0x000000070f0f7c12 */ /* 0x000fe2000f8ec0ff */
[----:B--2---:R-:W-:Y:S01]  /*5a90*/  IMAD.MOV R20, RZ, RZ, -R20 ;  /* 0x000000ffff147224 */ /* 0x004fe200078e0a14 */
[----:B------:R-:W-:Y:S01]  /*5aa0*/  SHF.R.U64 R2, R2, UR8, R3 ;  /* 0x0000000802027c19 */ /* 0x000fe20008001203 */
[----:B------:R-:W-:Y:S01]  /*5ab0*/  ULDC UR8, c[0x0][0x638] ;  /* 0x00018e0000087ab9 */ /* 0x000fe20000000800 */
[----:B------:R-:W-:Y:S01]  /*5ac0*/  LOP3.LUT R12, R12, UR4, RZ, 0xc0, !PT ;  /* 0x000000040c0c7c12 */ /* 0x000fe2000f8ec0ff */
[----:B------:R-:W-:Y:S01]  /*5ad0*/  ULDC UR9, c[0x0][0x610] ;  /* 0x0001840000097ab9 */ /* 0x000fe20000000800 */
[----:B------:R-:W-:Y:S01]  /*5ae0*/  IMAD.MOV.U32 R3, RZ, RZ, 0x1 ;  /* 0x00000001ff037424 */ /* 0x000fe200078e00ff */
[----:B-1----:R-:W-:Y:S01]  /*5af0*/  ISETP.NE.AND P1, PT, R4, 0x1, PT ;  /* 0x000000010400780c */ /* 0x002fe20003f25270 */
[----:B------:R-:W-:-:S02]  /*5b00*/  IMAD.MOV R4, RZ, RZ, -R2 ;  /* 0x000000ffff047224 */ /* 0x000fc400078e0a02 */
[----:B------:R-:W-:Y:S02]  /*5b10*/  IMAD R2, R2, UR5, R15 ;  /* 0x0000000502027c24 */ /* 0x000fe4000f8e020f */
[----:B------:R-:W-:Y:S01]  /*5b20*/  IMAD R13, R4, UR8, R13 ;  /* 0x00000008040d7c24 */ /* 0x000fe2000f8e020d */
[----:B------:R-:W-:-:S07]  /*5b30*/  ULDC UR8, c[0x0][0x600] ;  /* 0x0001800000087ab9 */ /* 0x000fce0000000800 */
[----:B0-----:R-:W-:-:S04]  /*5b40*/  @P1 IMAD R11, R14, R20, R9 ;  /* 0x000000140e0b1224 */ /* 0x001fc800078e0209 */
[----:B------:R-:W-:Y:S02]  /*5b50*/  IMAD R11, R2, UR9, R11 ;  /* 0x00000009020b7c24 */ /* 0x000fe4000f8e020b */
[----:B------:R-:W-:-:S05]  /*5b60*/  IMAD R2, R13, UR8, R12 ;  /* 0x000000080d027c24 */ /* 0x000fca000f8e020c */
[----:B------:R-:W-:Y:S02]  /*5b70*/  SEL R22, R2, R11, !P1 ;  /* 0x0000000b02167207 */ /* 0x000fe40004800000 */
[----:B------:R-:W-:Y:S01]  /*5b80*/  SEL R19, R11, R2, !P1 ;  /* 0x000000020b137207 */ /* 0x000fe20004800000 */
[----:B------:R-:W-:-:S07]  /*5b90*/  IMAD.MOV.U32 R2, RZ, RZ, R10 ;  /* 0x000000ffff027224 */ /* 0x000fce00078e000a */
.L_x_113:
[----:B------:R-:W-:Y:S05]  /*5ba0*/  BSYNC B1 ;  /* 0x0000000000017941 */ /* 0x000fea0003800000 */
.L_x_112:
[----:B------:R-:W-:-:S13]  /*5bb0*/  LOP3.LUT P1, RZ, R3, 0xff, RZ, 0xc0, !PT ;  /* 0x000000ff03ff7812 */ /* 0x000fda000782c0ff */
[----:B------:R-:W-:Y:S05]  /*5bc0*/  @P1 BRA `(.L_x_116) ;  /* 0xfffffff400141947 */ /* 0x000fea000383ffff */
[----:B------:R-:W-:Y:S05]  /*5bd0*/  BSYNC B0 ;  /* 0x0000000000007941 */ /* 0x000fea0003800000 */
.L_x_104:
[----:B------:R-:W-:-:S03]  /*5be0*/  UMOV UR8, 0xffffffff ;  /* 0xffffffff00087882 */ /* 0x000fc60000000000 */
[----:B------:R-:W-:Y:S05]  /*5bf0*/  BRA.DIV UR8, `(.L_x_117) ;  /* 0x0000001208a07947 */ /* 0x000fea000b800000 */
[----:B------:R-:W-:-:S13]  /*5c00*/  ELECT P6, URZ, PT ;  /* 0x00000000003f782f */ /* 0x000fda00038c0000 */
.L_x_157:
[----:B------:R-:W-:Y:S04]  /*5c10*/  BSSY B0, `(.L_x_118) ;  /* 0x0000103000007945 */ /* 0x000fe80003800000 */
[----:B------:R-:W-:Y:S05]  /*5c20*/  @!P6 BRA `(.L_x_119) ;  /* 0x000000100004e947 */ /* 0x000fea0003800000 */
[----:B------:R-:W-:-:S04]  /*5c30*/  LOP3.LUT R16, R16, 0x2, RZ, 0xfc, !PT ;  /* 0x0000000210107812 */ /* 0x000fc800078efcff */
[----:B------:R-:W-:-:S13]  /*5c40*/  ISETP.NE.AND P0, PT, R16, 0x3, PT ;  /* 0x000000031000780c */ /* 0x000fda0003f05270 */
[----:B------:R-:W-:Y:S05]  /*5c50*/  @!P0 BRA `(.L_x_120) ;  /* 0x0000000000048947 */ /* 0x000fea0003800000 */
[----:B------:R-:W-:Y:S01]  /*5c60*/  BPT.TRAP 0x1 ;  /* 0x000000040000795c */ /* 0x000fe20000300000 */
.L_x_120:
[----:B------:R-:W0:Y:S01]  /*5c70*/  S2R R3, SR_CgaCtaId ;  /* 0x0000000000037919 */ /* 0x000e220000008800 */
[----:B------:R-:W-:-:S04]  /*5c80*/  MOV R2, 0x400 ;  /* 0x0000040000027802 */ /* 0x000fc80000000f00 */
[----:B0-----:R-:W-:Y:S02]  /*5c90*/  LEA R3, R3, R2, 0x18 ;  /* 0x0000000203037211 */ /* 0x001fe400078ec0ff */
[----:B------:R-:W-:-:S03]  /*5ca0*/  SHF.L.U32 R2, R0, 0x1f, RZ ;  /* 0x0000001f00027819 */ /* 0x000fc600000006ff */
[----:B------:R-:W-:-:S04]  /*5cb0*/  VIADD R3, R3, 0xe0 ;  /* 0x000000e003037836 */ /* 0x000fc80000000000 */
[C---:B------:R-:W-:Y:S02]  /*5cc0*/  IMAD R7, R6.reuse, 0x8, R3 ;  /* 0x0000000806077824 */ /* 0x040fe400078e0203 */
[----:B------:R-:W-:Y:S02]  /*5cd0*/  VIADD R6, R6, 0x1 ;  /* 0x0000000106067836 */ /* 0x000fe40000000000 */
[----:B------:R-:W0:Y:S03]  /*5ce0*/  SYNCS.PHASECHK.TRANS64.TRYWAIT P0, [R7+URZ], R2 ;  /* 0x00000002070075a7 */ /* 0x000e26000800017f */
[----:B------:R-:W-:-:S04]  /*5cf0*/  ISETP.NE.AND P1, PT, R6, 0x1c, PT ;  /* 0x0000001c0600780c */ /* 0x000fc80003f25270 */
[----:B------:R-:W-:Y:S02]  /*5d00*/  SEL R5, RZ, 0x1, P1 ;  /* 0x00000001ff057807 */ /* 0x000fe40000800000 */
[----:B------:R-:W-:Y:S02]  /*5d10*/  SEL R6, R6, RZ, P1 ;  /* 0x000000ff06067207 */ /* 0x000fe40000800000 */
[----:B------:R-:W-:-:S03]  /*5d20*/  LOP3.LUT R5, R0, R5, RZ, 0x3c, !PT ;  /* 0x0000000500057212 */ /* 0x000fc600078e3cff */
[----:B------:R-:W-:Y:S01]  /*5d30*/  IMAD R9, R6, 0x8, R3 ;  /* 0x0000000806097824 */ /* 0x000fe200078e0203 */
[----:B------:R-:W-:Y:S01]  /*5d40*/  SHF.L.U32 R4, R5, 0x1f, RZ ;  /* 0x0000001f05047819 */ /* 0x000fe200000006ff */
[----:B0-----:R-:W-:Y:S06]  /*5d50*/  @!P0 BRA `(.L_x_121) ;  /* 0x0000001000688947 */ /* 0x001fec0003800000 */
.L_x_158:
[----:B------:R-:W1:Y:S01]  /*5d60*/  SYNCS.PHASECHK.TRANS64.TRYWAIT P0, [R9+URZ], R4 ;  /* 0x00000004090075a7 */ /* 0x000e62000800017f */
[----:B------:R-:W-:-:S05]  /*5d70*/  VIADD R0, R6, 0x1 ;  /* 0x0000000106007836 */ /* 0x000fca0000000000 */
[----:B------:R-:W-:-:S04]  /*5d80*/  ISETP.NE.AND P1, PT, R0, 0x1c, PT ;  /* 0x0000001c0000780c */ /* 0x000fc80003f25270 */
[----:B0-----:R-:W-:Y:S02]  /*5d90*/  SEL R2, RZ, 0x1, P1 ;  /* 0x00000001ff027807 */ /* 0x001fe40000800000 */
[----:B------:R-:W-:Y:S02]  /*5da0*/  SEL R0, R0, RZ, P1 ;  /* 0x000000ff00007207 */ /* 0x000fe40000800000 */
[----:B------:R-:W-:-:S03]  /*5db0*/  LOP3.LUT R7, R5, R2, RZ, 0x3c, !PT ;  /* 0x0000000205077212 */ /* 0x000fc600078e3cff */
[----:B------:R-:W-:Y:S01]  /*5dc0*/  IMAD R6, R0, 0x8, R3 ;  /* 0x0000000800067824 */ /* 0x000fe200078e0203 */
[----:B------:R-:W-:Y:S01]  /*5dd0*/  SHF.L.U32 R5, R7, 0x1f, RZ ;  /* 0x0000001f07057819 */ /* 0x000fe200000006ff */
[----:B-1----:R-:W-:Y:S06]  /*5de0*/  @!P0 BRA `(.L_x_122) ;  /* 0x0000001000588947 */ /* 0x002fec0003800000 */
.L_x_159:
[----:B------:R-:W1:Y:S01]  /*5df0*/  SYNCS.PHASECHK.TRANS64.TRYWAIT P0, [R6+URZ], R5 ;  /* 0x00000005060075a7 */ /* 0x000e62000800017f */
[----:B------:R-:W-:-:S05]  /*5e00*/  VIADD R0, R0, 0x1 ;  /* 0x0000000100007836 */ /* 0x000fca0000000000 */
[----:B------:R-:W-:-:S04]  /*5e10*/  ISETP.NE.AND P1, PT, R0, 0x1c, PT ;  /* 0x0000001c0000780c */ /* 0x000fc80003f25270 */
[----:B------:R-:W-:Y:S02]  /*5e20*/  SEL R2, RZ, 0x1, P1 ;  /* 0x00000001ff027807 */ /* 0x000fe40000800000 */
[----:B------:R-:W-:Y:S02]  /*5e30*/  SEL R0, R0, RZ, P1 ;  /* 0x000000ff00007207 */ /* 0x000fe40000800000 */
[----:B------:R-:W-:-:S03]  /*5e40*/  LOP3.LUT R7, R7, R2, RZ, 0x3c, !PT ;  /* 0x0000000207077212 */ /* 0x000fc600078e3cff */
[----:B0-----:R-:W-:Y:S01]  /*5e50*/  IMAD R9, R0, 0x8, R3 ;  /* 0x0000000800097824 */ /* 0x001fe200078e0203 */
[----:B------:R-:W-:Y:S01]  /*5e60*/  SHF.L.U32 R4, R7, 0x1f, RZ ;  /* 0x0000001f07047819 */ /* 0x000fe200000006ff */
[----:B-1----:R-:W-:Y:S06]  /*5e70*/  @!P0 BRA `(.L_x_123) ;  /* 0x0000001000488947 */ /* 0x002fec0003800000 */
.L_x_160:
        /* <DEDUP_REMOVED lines=9> */
.L_x_161:
        /* <DEDUP_REMOVED lines=9> */
.L_x_162:
        /* <DEDUP_REMOVED lines=9> */
.L_x_163:
        /* <DEDUP_REMOVED lines=9> */
.L_x_164:
        /* <DEDUP_REMOVED lines=9> */
.L_x_165:
        /* <DEDUP_REMOVED lines=9> */
.L_x_166:
        /* <DEDUP_REMOVED lines=9> */
.L_x_167:
        /* <DEDUP_REMOVED lines=9> */
.L_x_168:
        /* <DEDUP_REMOVED lines=9> */
.L_x_169:
        /* <DEDUP_REMOVED lines=9> */
.L_x_170:
        /* <DEDUP_REMOVED lines=9> */
.L_x_171:
        /* <DEDUP_REMOVED lines=9> */
.L_x_172:
        /* <DEDUP_REMOVED lines=9> */
.L_x_173:
        /* <DEDUP_REMOVED lines=9> */
.L_x_174:
        /* <DEDUP_REMOVED lines=9> */
.L_x_175:
        /* <DEDUP_REMOVED lines=9> */
.L_x_176:
        /* <DEDUP_REMOVED lines=9> */
.L_x_177:
        /* <DEDUP_REMOVED lines=9> */
.L_x_178:
        /* <DEDUP_REMOVED lines=9> */
.L_x_179:
        /* <DEDUP_REMOVED lines=9> */
.L_x_180:
        /* <DEDUP_REMOVED lines=9> */
.L_x_181:
        /* <DEDUP_REMOVED lines=9> */
.L_x_182:
        /* <DEDUP_REMOVED lines=9> */
.L_x_183:
[----:B------:R-:W1:Y:S01]  /*6b70*/  SYNCS.PHASECHK.TRANS64.TRYWAIT P0, [R6+URZ], R5 ;  /* 0x00000005060075a7 */ /* 0x000e62000800017f */
[----:B------:R-:W-:-:S05]  /*6b80*/  VIADD R0, R0, 0x1 ;  /* 0x0000000100007836 */ /* 0x000fca0000000000 */
[----:B------:R-:W-:-:S04]  /*6b90*/  ISETP.NE.AND P1, PT, R0, 0x1c, PT ;  /* 0x0000001c0000780c */ /* 0x000fc80003f25270 */
[----:B------:R-:W-:Y:S02]  /*6ba0*/  SEL R2, RZ, 0x1, P1 ;  /* 0x00000001ff027807 */ /* 0x000fe40000800000 */
[----:B------:R-:W-:Y:S02]  /*6bb0*/  SEL R0, R0, RZ, P1 ;  /* 0x000000ff00007207 */ /* 0x000fe40000800000 */
[----:B------:R-:W-:Y:S01]  /*6bc0*/  LOP3.LUT R2, R7, R2, RZ, 0x3c, !PT ;  /* 0x0000000207027212 */ /* 0x000fe200078e3cff */
[----:B-1----:R-:W-:Y:S06]  /*6bd0*/  @!P0 BRA `(.L_x_147) ;  /* 0x0000000800d08947 */ /* 0x002fec0003800000 */
.L_x_184:
[----:B------:R-:W-:Y:S01]  /*6be0*/  IMAD R3, R0, 0x8, R3 ;  /* 0x0000000800037824 */ /* 0x000fe200078e0203 */
[----:B------:R-:W-:-:S07]  /*6bf0*/  SHF.L.U32 R0, R2, 0x1f, RZ ;  /* 0x0000001f02007819 */ /* 0x000fce00000006ff */
.L_x_148:
[----:B--2---:R2:W3:Y:S02]  /*6c00*/  SYNCS.PHASECHK.TRANS64.TRYWAIT P0, [R3+URZ], R0 ;  /* 0x00000000030075a7 */ /* 0x0044e4000800017f */
[----:B---3--:R-:W-:Y:S05]  /*6c10*/  @!P0 NANOSLEEP.SYNCS 0x989680 ;  /* 0x009896800000895d */ /* 0x008fea0003900000 */
[----:B------:R-:W3:Y:S02]  /*6c20*/  @!P0 SYNCS.PHASECHK.TRANS64 P0, [R3+URZ], R0 ;  /* 0x00000000030085a7 */ /* 0x000ee4000800007f */
[----:B---3--:R-:W-:Y:S05]  /*6c30*/  @!P0 BRA `(.L_x_148) ;  /* 0xfffffffc00f08947 */ /* 0x008fea000383ffff */
.L_x_119:
[----:B------:R-:W-:Y:S05]  /*6c40*/  BSYNC B0 ;  /* 0x0000000000007941 */ /* 0x000fea0003800000 */
.L_x_118:
[----:B------:R-:W-:Y:S05]  /*6c50*/  EXIT ;  /* 0x000000000000794d */ /* 0x000fea0003800000 */
.L_x_20:
[----:B-1----:R1:W2:Y:S02]  /*6c60*/  SYNCS.PHASECHK.TRANS64.TRYWAIT P0, [R65+URZ], R0 ;  /* 0x00000000410075a7 */ /* 0x0022a4000800017f */
[----:B--2---:R-:W-:Y:S05]  /*6c70*/  @!P0 NANOSLEEP.SYNCS 0x989680 ;  /* 0x009896800000895d */ /* 0x004fea0003900000 */
[----:B------:R-:W2:Y:S02]  /*6c80*/  @!P0 SYNCS.PHASECHK.TRANS64 P0, [R65+URZ], R0 ;  /* 0x00000000410085a7 */ /* 0x000ea4000800007f */
[----:B--2---:R-:W-:Y:S05]  /*6c90*/  @!P0 BRA `(.L_x_20) ;  /* 0xfffffffc00f08947 */ /* 0x004fea000383ffff */
[----:B------:R-:W-:Y:S05]  /*6ca0*/  BRA `(.L_x_149) ;  /* 0xffffffac00787947 */ /* 0x000fea000383ffff */
.L_x_25:
[----:B--2---:R2:W3:Y:S02]  /*6cb0*/  SYNCS.PHASECHK.TRANS64.TRYWAIT P1, [R3+URZ], R0 ;  /* 0x00000000030075a7 */ /* 0x0044e4000802017f */
[----:B---3--:R-:W-:Y:S05]  /*6cc0*/  @!P1 NANOSLEEP.SYNCS 0x989680 ;  /* 0x009896800000995d */ /* 0x008fea0003900000 */
[----:B------:R-:W3:Y:S02]  /*6cd0*/  @!P1 SYNCS.PHASECHK.TRANS64 P1, [R3+URZ], R0 ;  /* 0x00000000030095a7 */ /* 0x000ee4000802007f */
[----:B---3--:R-:W-:Y:S05]  /*6ce0*/  @!P1 BRA `(.L_x_25) ;  /* 0xfffffffc00f09947 */ /* 0x008fea000383ffff */
[----:B------:R-:W-:Y:S05]  /*6cf0*/  BRA `(.L_x_24) ;  /* 0xffffffac00dc7947 */ /* 0x000fea000383ffff */
.L_x_30:
[----:B--2---:R-:W-:-:S04]  /*6d00*/  IMAD.U32 R5, RZ, RZ, UR4 ;  /* 0x00000004ff057e24 */ /* 0x004fc8000f8e00ff */
[----:B------:R2:W3:Y:S03]  /*6d10*/  SYNCS.PHASECHK.TRANS64.TRYWAIT P1, [R5+URZ], R4 ;  /* 0x00000004050075a7 */ /* 0x0004e6000802017f */
[----:B---3--:R-:W-:Y:S05]  /*6d20*/  @!P1 NANOSLEEP.SYNCS 0x989680 ;  /* 0x009896800000995d */ /* 0x008fea0003900000 */
[----:B------:R-:W3:Y:S02]  /*6d30*/  @!P1 SYNCS.PHASECHK.TRANS64 P1, [R5+URZ], R4 ;  /* 0x00000004050095a7 */ /* 0x000ee4000802007f */
[----:B---3--:R-:W-:Y:S05]  /*6d40*/  @!P1 BRA `(.L_x_30) ;  /* 0xfffffffc00ec9947 */ /* 0x008fea000383ffff */
[----:B------:R-:W-:Y:S05]  /*6d50*/  BRA `(.L_x_29) ;  /* 0xffffffb000547947 */ /* 0x000fea000383ffff */
.L_x_36:
[----:B-1----:R1:W2:Y:S02]  /*6d60*/  SYNCS.PHASECHK.TRANS64.TRYWAIT P0, [R65+URZ+0x10], R0 ;  /* 0x00001000410075a7 */ /* 0x0022a4000800017f */
[----:B--2---:R-:W-:Y:S05]  /*6d70*/  @!P0 NANOSLEEP.SYNCS 0x989680 ;  /* 0x009896800000895d */ /* 0x004fea0003900000 */
[----:B------:R-:W2:Y:S02]  /*6d80*/  @!P0 SYNCS.PHASECHK.TRANS64 P0, [R65+URZ+0x10], R0 ;  /* 0x00001000410085a7 */ /* 0x000ea4000800007f */
[----:B--2---:R-:W-:Y:S05]  /*6d90*/  @!P0 BRA `(.L_x_36) ;  /* 0xfffffffc00f08947 */ /* 0x004fea000383ffff */
[----:B------:R-:W-:Y:S05]  /*6da0*/  BRA `(.L_x_150) ;  /* 0xffffffb400607947 */ /* 0x000fea000383ffff */
.L_x_105:
[----:B------:R-:W-:Y:S01]  /*6db0*/  BSSY B1, `(.L_x_151) ;  /* 0x0000006000017945 */ /* 0x000fe20003800000 */
[----:B------:R-:W-:-:S07]  /*6dc0*/  IMAD.MOV.U32 R15, RZ, RZ, -0x1 ;  /* 0xffffffffff0f7424 */ /* 0x000fce00078e00ff */
[----:B-----5:R-:W-:Y:S05]  /*6dd0*/  WARPSYNC.COLLECTIVE R15, `(.L_x_152) ;  /* 0x000000000f0c7348 */ /* 0x020fea0003c00000 */
[----:B------:R-:W-:Y:S02]  /*6de0*/  ELECT P6, UR62, PT ;  /* 0x00000000003e782f */ /* 0x000fe400038c0000 */
[----:B------:R-:W-:Y:S01]  /*6df0*/  MOV R14, UR62 ;  /* 0x0000003e000e7c02 */ /* 0x000fe20008000f00 */
[----:B-----5:R-:W-:Y:S10]  /*6e00*/  ENDCOLLECTIVE ;  /* 0x000000000000791b */ /* 0x020ff40003800000 */
.L_x_152:
[----:B------:R-:W-:Y:S05]  /*6e10*/  BSYNC B1 ;  /* 0x0000000000017941 */ /* 0x000fea0003800000 */
.L_x_151:
[----:B------:R-:W-:Y:S05]  /*6e20*/  BRA `(.L_x_153) ;  /* 0xffffffe000887947 */ /* 0x000fea000383ffff */
.L_x_108:
[----:B0-----:R0:W1:Y:S02]  /*6e30*/  SYNCS.PHASECHK.TRANS64.TRYWAIT P1, [R10+URZ+0xe0], R5 ;  /* 0x0000e0050a0075a7 */ /* 0x001064000802017f */
[----:B-1----:R-:W-:Y:S05]  /*6e40*/  @!P1 NANOSLEEP.SYNCS 0x989680 ;  /* 0x009896800000995d */ /* 0x002fea0003900000 */
[----:B------:R-:W1:Y:S02]  /*6e50*/  @!P1 SYNCS.PHASECHK.TRANS64 P1, [R10+URZ+0xe0], R5 ;  /* 0x0000e0050a0095a7 */ /* 0x000e64000802007f */
[----:B-1----:R-:W-:Y:S05]  /*6e60*/  @!P1 BRA `(.L_x_108) ;  /* 0xfffffffc00f09947 */ /* 0x002fea000383ffff */
[----:B------:R-:W-:Y:S05]  /*6e70*/  BRA `(.L_x_154) ;  /* 0xffffffe000c07947 */ /* 0x000fea000383ffff */
.L_x_117:
[----:B------:R-:W-:Y:S01]  /*6e80*/  BSSY B0, `(.L_x_155) ;  /* 0x0000006000007945 */ /* 0x000fe20003800000 */
[----:B------:R-:W-:-:S07]  /*6e90*/  IMAD.MOV.U32 R15, RZ, RZ, -0x1 ;  /* 0xffffffffff0f7424 */ /* 0x000fce00078e00ff */
[----:B-----5:R-:W-:Y:S05]  /*6ea0*/  WARPSYNC.COLLECTIVE R15, `(.L_x_156) ;  /* 0x000000000f0c7348 */ /* 0x020fea0003c00000 */
[----:B------:R-:W-:Y:S02]  /*6eb0*/  ELECT P6, UR62, PT ;  /* 0x00000000003e782f */ /* 0x000fe400038c0000 */
[----:B------:R-:W-:Y:S01]  /*6ec0*/  MOV R14, UR62 ;  /* 0x0000003e000e7c02 */ /* 0x000fe20008000f00 */
[----:B-----5:R-:W-:Y:S10]  /*6ed0*/  ENDCOLLECTIVE ;  /* 0x000000000000791b */ /* 0x020ff40003800000 */
.L_x_156:
[----:B------:R-:W-:Y:S05]  /*6ee0*/  BSYNC B0 ;  /* 0x0000000000007941 */ /* 0x000fea0003800000 */
.L_x_155:
[----:B------:R-:W-:Y:S05]  /*6ef0*/  BRA `(.L_x_157) ;  /* 0xffffffec00447947 */ /* 0x000fea000383ffff */
.L_x_121:
[----:B0-----:R0:W1:Y:S02]  /*6f00*/  SYNCS.PHASECHK.TRANS64.TRYWAIT P0, [R7+URZ], R2 ;  /* 0x00000002070075a7 */ /* 0x001064000800017f */
[----:B-1----:R-:W-:Y:S05]  /*6f10*/  @!P0 NANOSLEEP.SYNCS 0x989680 ;  /* 0x009896800000895d */ /* 0x002fea0003900000 */
[----:B------:R-:W1:Y:S02]  /*6f20*/  @!P0 SYNCS.PHASECHK.TRANS64 P0, [R7+URZ], R2 ;  /* 0x00000002070085a7 */ /* 0x000e64000800007f */
[----:B-1----:R-:W-:Y:S05]  /*6f30*/  @!P0 BRA `(.L_x_121) ;  /* 0xfffffffc00f08947 */ /* 0x002fea000383ffff */
[----:B------:R-:W-:Y:S05]  /*6f40*/  BRA `(.L_x_158) ;  /* 0xffffffec00847947 */ /* 0x000fea000383ffff */
.L_x_122:
[----:B0-----:R0:W1:Y:S02]  /*6f50*/  SYNCS.PHASECHK.TRANS64.TRYWAIT P0, [R9+URZ], R4 ;  /* 0x00000004090075a7 */ /* 0x001064000800017f */
[----:B-1----:R-:W-:Y:S05]  /*6f60*/  @!P0 NANOSLEEP.SYNCS 0x989680 ;  /* 0x009896800000895d */ /* 0x002fea0003900000 */
[----:B------:R-:W1:Y:S02]  /*6f70*/  @!P0 SYNCS.PHASECHK.TRANS64 P0, [R9+URZ], R4 ;  /* 0x00000004090085a7 */ /* 0x000e64000800007f */
[----:B-1----:R-:W-:Y:S05]  /*6f80*/  @!P0 BRA `(.L_x_122) ;  /* 0xfffffffc00f08947 */ /* 0x002fea000383ffff */
[----:B------:R-:W-:Y:S05]  /*6f90*/  BRA `(.L_x_159) ;  /* 0xffffffec00947947 */ /* 0x000fea000383ffff */
.L_x_123:
[----:B0-----:R0:W1:Y:S02]  /*6fa0*/  SYNCS.PHASECHK.TRANS64.TRYWAIT P0, [R6+URZ], R5 ;  /* 0x00000005060075a7 */ /* 0x001064000800017f */
[----:B-1----:R-:W-:Y:S05]  /*6fb0*/  @!P0 NANOSLEEP.SYNCS 0x989680 ;  /* 0x009896800000895d */ /* 0x002fea0003900000 */
[----:B------:R-:W1:Y:S02]  /*6fc0*/  @!P0 SYNCS.PHASECHK.TRANS64 P0, [R6+URZ], R5 ;  /* 0x00000005060085a7 */ /* 0x000e64000800007f */
[----:B-1----:R-:W-:Y:S05]  /*6fd0*/  @!P0 BRA `(.L_x_123) ;  /* 0xfffffffc00f08947 */ /* 0x002fea000383ffff */
[----:B------:R-:W-:Y:S05]  /*6fe0*/  BRA `(.L_x_160) ;  /* 0xffffffec00a47947 */ /* 0x000fea000383ffff */
.L_x_124:
[----:B0-----:R0:W1:Y:S02]  /*6ff0*/  SYNCS.PHASECHK.TRANS64.TRYWAIT P0, [R9+URZ], R4 ;  /* 0x00000004090075a7 */ /* 0x001064000800017f */
[----:B-1----:R-:W-:Y:S05]  /*7000*/  @!P0 NANOSLEEP.SYNCS 0x989680 ;  /* 0x009896800000895d */ /* 0x002fea0003900000 */
[----:B------:R-:W1:Y:S02]  /*7010*/  @!P0 SYNCS.PHASECHK.TRANS64 P0, [R9+URZ], R4 ;  /* 0x00000004090085a7 */ /* 0x000e64000800007f */
[----:B-1----:R-:W-:Y:S05]  /*7020*/  @!P0 BRA `(.L_x_124) ;  /* 0xfffffffc00f08947 */ /* 0x002fea000383ffff */
[----:B------:R-:W-:Y:S05]  /*7030*/  BRA `(.L_x_161) ;  /* 0xffffffec00b47947 */ /* 0x000fea000383ffff */
.L_x_125:
[----:B0-----:R0:W1:Y:S02]  /*7040*/  SYNCS.PHASECHK.TRANS64.TRYWAIT P0, [R6+URZ], R5 ;  /* 0x00000005060075a7 */ /* 0x001064000800017f */
[----:B-1----:R-:W-:Y:S05]  /*7050*/  @!P0 NANOSLEEP.SYNCS 0x989680 ;  /* 0x009896800000895d */ /* 0x002fea0003900000 */
[----:B------:R-:W1:Y:S02]  /*7060*/  @!P0 SYNCS.PHASECHK.TRANS64 P0, [R6+URZ], R5 ;  /* 0x00000005060085a7 */ /* 0x000e64000800007f */
[----:B-1----:R-:W-:Y:S05]  /*7070*/  @!P0 BRA `(.L_x_125) ;  /* 0xfffffffc00f08947 */ /* 0x002fea000383ffff */
[----:B------:R-:W-:Y:S05]  /*7080*/  BRA `(.L_x_162) ;  /* 0xffffffec00c47947 */ /* 0x000fea000383ffff */
.L_x_126:
[----:B0-----:R0:W1:Y:S02]  /*7090*/  SYNCS.PHASECHK.TRANS64.TRYWAIT P0, [R9+URZ], R4 ;  /* 0x00000004090075a7 */ /* 0x001064000800017f */
[----:B-1----:R-:W-:Y:S05]  /*70a0*/  @!P0 NANOSLEEP.SYNCS 0x989680 ;  /* 0x009896800000895d */ /* 0x002fea0003900000 */
[----:B------:R-:W1:Y:S02]  /*70b0*/  @!P0 SYNCS.PHASECHK.TRANS64 P0, [R9+URZ], R4 ;  /* 0x00000004090085a7 */ /* 0x000e64000800007f */
[----:B-1----:R-:W-:Y:S05]  /*70c0*/  @!P0 BRA `(.L_x_126) ;  /* 0xfffffffc00f08947 */ /* 0x002fea000383ffff */
[----:B------:R-:W-:Y:S05]  /*70d0*/  BRA `(.L_x_163) ;  /* 0xffffffec00d47947 */ /* 0x000fea000383ffff */
.L_x_127:
[----:B0-----:R0:W1:Y:S02]  /*70e0*/  SYNCS.PHASECHK.TRANS64.TRYWAIT P0, [R6+URZ], R5 ;  /* 0x00000005060075a7 */ /* 0x001064000800017f */
[----:B-1----:R-:W-:Y:S05]  /*70f0*/  @!P0 NANOSLEEP.SYNCS 0x989680 ;  /* 0x009896800000895d */ /* 0x002fea0003900000 */
[----:B------:R-:W1:Y:S02]  /*7100*/  @!P0 SYNCS.PHASECHK.TRANS64 P0, [R6+URZ], R5 ;  /* 0x00000005060085a7 */ /* 0x000e64000800007f */
[----:B-1----:R-:W-:Y:S05]  /*7110*/  @!P0 BRA `(.L_x_127) ;  /* 0xfffffffc00f08947 */ /* 0x002fea000383ffff */
[----:B------:R-:W-:Y:S05]  /*7120*/  BRA `(.L_x_164) ;  /* 0xffffffec00e47947 */ /* 0x000fea000383ffff */
.L_x_128:
[----:B0-----:R0:W1:Y:S02]  /*7130*/  SYNCS.PHASECHK.TRANS64.TRYWAIT P0, [R9+URZ], R4 ;  /* 0x00000004090075a7 */ /* 0x001064000800017f */
[----:B-1----:R-:W-:Y:S05]  /*7140*/  @!P0 NANOSLEEP.SYNCS 0x989680 ;  /* 0x009896800000895d */ /* 0x002fea0003900000 */
[----:B------:R-:W1:Y:S02]  /*7150*/  @!P0 SYNCS.PHASECHK.TRANS64 P0, [R9+URZ], R4 ;  /* 0x00000004090085a7 */ /* 0x000e64000800007f */
[----:B-1----:R-:W-:Y:S05]  /*7160*/  @!P0 BRA `(.L_x_128) ;  /* 0xfffffffc00f08947 */ /* 0x002fea000383ffff */
[----:B------:R-:W-:Y:S05]  /*7170*/  BRA `(.L_x_165) ;  /* 0xffffffec00f47947 */ /* 0x000fea000383ffff */
.L_x_129:
[----:B0-----:R0:W1:Y:S02]  /*7180*/  SYNCS.PHASECHK.TRANS64.TRYWAIT P0, [R6+URZ], R5 ;  /* 0x00000005060075a7 */ /* 0x001064000800017f */
[----:B-1----:R-:W-:Y:S05]  /*7190*/  @!P0 NANOSLEEP.SYNCS 0x989680 ;  /* 0x009896800000895d */ /* 0x002fea0003900000 */
[----:B------:R-:W1:Y:S02]  /*71a0*/  @!P0 SYNCS.PHASECHK.TRANS64 P0, [R6+URZ], R5 ;  /* 0x00000005060085a7 */ /* 0x000e64000800007f */
[----:B-1----:R-:W-:Y:S05]  /*71b0*/  @!P0 BRA `(.L_x_129) ;  /* 0xfffffffc00f08947 */ /* 0x002fea000383ffff */
[----:B------:R-:W-:Y:S05]  /*71c0*/  BRA `(.L_x_166) ;  /* 0xfffffff000047947 */ /* 0x000fea000383ffff */
.L_x_130:
[----:B0-----:R0:W1:Y:S02]  /*71d0*/  SYNCS.PHASECHK.TRANS64.TRYWAIT P0, [R9+URZ], R4 ;  /* 0x00000004090075a7 */ /* 0x001064000800017f */
[----:B-1----:R-:W-:Y:S05]  /*71e0*/  @!P0 NANOSLEEP.SYNCS 0x989680 ;  /* 0x009896800000895d */ /* 0x002fea0003900000 */
[----:B------:R-:W1:Y:S02]  /*71f0*/  @!P0 SYNCS.PHASECHK.TRANS64 P0, [R9+URZ], R4 ;  /* 0x00000004090085a7 */ /* 0x000e64000800007f */
[----:B-1----:R-:W-:Y:S05]  /*7200*/  @!P0 BRA `(.L_x_130) ;  /* 0xfffffffc00f08947 */ /* 0x002fea000383ffff */
[----:B------:R-:W-:Y:S05]  /*7210*/  BRA `(.L_x_167) ;  /* 0xfffffff000147947 */ /* 0x000fea000383ffff */
.L_x_131:
[----:B0-----:R0:W1:Y:S02]  /*7220*/  SYNCS.PHASECHK.TRANS64.TRYWAIT P0, [R6+URZ], R5 ;  /* 0x00000005060075a7 */ /* 0x001064000800017f */
[----:B-1----:R-:W-:Y:S05]  /*7230*/  @!P0 NANOSLEEP.SYNCS 0x989680 ;  /* 0x009896800000895d */ /* 0x002fea0003900000 */
[----:B------:R-:W1:Y:S02]  /*7240*/  @!P0 SYNCS.PHASECHK.TRANS64 P0, [R6+URZ], R5 ;  /* 0x00000005060085a7 */ /* 0x000e64000800007f */
[----:B-1----:R-:W-:Y:S05]  /*7250*/  @!P0 BRA `(.L_x_131) ;  /* 0xfffffffc00f08947 */ /* 0x002fea000383ffff */
[----:B------:R-:W-:Y:S05]  /*7260*/  BRA `(.L_x_168) ;  /* 0xfffffff000247947 */ /* 0x000fea000383ffff */
.L_x_132:
[----:B0-----:R0:W1:Y:S02]  /*7270*/  SYNCS.PHASECHK.TRANS64.TRYWAIT P0, [R9+URZ], R4 ;  /* 0x00000004090075a7 */ /* 0x001064000800017f */
[----:B-1----:R-:W-:Y:S05]  /*7280*/  @!P0 NANOSLEEP.SYNCS 0x989680 ;  /* 0x009896800000895d */ /* 0x002fea0003900000 */
[----:B------:R-:W1:Y:S02]  /*7290*/  @!P0 SYNCS.PHASECHK.TRANS64 P0, [R9+URZ], R4 ;  /* 0x00000004090085a7 */ /* 0x000e64000800007f */
[----:B-1----:R-:W-:Y:S05]  /*72a0*/  @!P0 BRA `(.L_x_132) ;  /* 0xfffffffc00f08947 */ /* 0x002fea000383ffff */
[----:B------:R-:W-:Y:S05]  /*72b0*/  BRA `(.L_x_169) ;  /* 0xfffffff000347947 */ /* 0x000fea000383ffff */
.L_x_133:
[----:B0-----:R0:W1:Y:S02]  /*72c0*/  SYNCS.PHASECHK.TRANS64.TRYWAIT P0, [R6+URZ], R5 ;  /* 0x00000005060075a7 */ /* 0x001064000800017f */
[----:B-1----:R-:W-:Y:S05]  /*72d0*/  @!P0 NANOSLEEP.SYNCS 0x989680 ;  /* 0x009896800000895d */ /* 0x002fea0003900000 */
[----:B------:R-:W1:Y:S02]  /*72e0*/  @!P0 SYNCS.PHASECHK.TRANS64 P0, [R6+URZ], R5 ;  /* 0x00000005060085a7 */ /* 0x000e64000800007f */
[----:B-1----:R-:W-:Y:S05]  /*72f0*/  @!P0 BRA `(.L_x_133) ;  /* 0xfffffffc00f08947 */ /* 0x002fea000383ffff */
[----:B------:R-:W-:Y:S05]  /*7300*/  BRA `(.L_x_170) ;  /* 0xfffffff000447947 */ /* 0x000fea000383ffff */
.L_x_134:
[----:B0-----:R0:W1:Y:S02]  /*7310*/  SYNCS.PHASECHK.TRANS64.TRYWAIT P0, [R9+URZ], R4 ;  /* 0x00000004090075a7 */ /* 0x001064000800017f */
[----:B-1----:R-:W-:Y:S05]  /*7320*/  @!P0 NANOSLEEP.SYNCS 0x989680 ;  /* 0x009896800000895d */ /* 0x002fea0003900000 */
[----:B------:R-:W1:Y:S02]  /*7330*/  @!P0 SYNCS.PHASECHK.TRANS64 P0, [R9+URZ], R4 ;  /* 0x00000004090085a7 */ /* 0x000e64000800007f */
[----:B-1----:R-:W-:Y:S05]  /*7340*/  @!P0 BRA `(.L_x_134) ;  /* 0xfffffffc00f08947 */ /* 0x002fea000383ffff */
[----:B------:R-:W-:Y:S05]  /*7350*/  BRA `(.L_x_171) ;  /* 0xfffffff000547947 */ /* 0x000fea000383ffff */
.L_x_135:
[----:B0-----:R0:W1:Y:S02]  /*7360*/  SYNCS.PHASECHK.TRANS64.TRYWAIT P0, [R6+URZ], R5 ;  /* 0x00000005060075a7 */ /* 0x001064000800017f */
[----:B-1----:R-:W-:Y:S05]  /*7370*/  @!P0 NANOSLEEP.SYNCS 0x989680 ;  /* 0x009896800000895d */ /* 0x002fea0003900000 */
[----:B------:R-:W1:Y:S02]  /*7380*/  @!P0 SYNCS.PHASECHK.TRANS64 P0, [R6+URZ], R5 ;  /* 0x00000005060085a7 */ /* 0x000e64000800007f */
[----:B-1----:R-:W-:Y:S05]  /*7390*/  @!P0 BRA `(.L_x_135) ;  /* 0xfffffffc00f08947 */ /* 0x002fea000383ffff */
[----:B------:R-:W-:Y:S05]  /*73a0*/  BRA `(.L_x_172) ;  /* 0xfffffff000647947 */ /* 0x000fea000383ffff */
.L_x_136:
[----:B0-----:R0:W1:Y:S02]  /*73b0*/  SYNCS.PHASECHK.TRANS64.TRYWAIT P0, [R9+URZ], R4 ;  /* 0x00000004090075a7 */ /* 0x001064000800017f */
[----:B-1----:R-:W-:Y:S05]  /*73c0*/  @!P0 NANOSLEEP.SYNCS 0x989680 ;  /* 0x009896800000895d */ /* 0x002fea0003900000 */
[----:B------:R-:W1:Y:S02]  /*73d0*/  @!P0 SYNCS.PHASECHK.TRANS64 P0, [R9+URZ], R4 ;  /* 0x00000004090085a7 */ /* 0x000e64000800007f */
[----:B-1----:R-:W-:Y:S05]  /*73e0*/  @!P0 BRA `(.L_x_136) ;  /* 0xfffffffc00f08947 */ /* 0x002fea000383ffff */
[----:B------:R-:W-:Y:S05]  /*73f0*/  BRA `(.L_x_173) ;  /* 0xfffffff000747947 */ /* 0x000fea000383ffff */
.L_x_137:
[----:B0-----:R0:W1:Y:S02]  /*7400*/  SYNCS.PHASECHK.TRANS64.TRYWAIT P0, [R6+URZ], R5 ;  /* 0x00000005060075a7 */ /* 0x001064000800017f */
[----:B-1----:R-:W-:Y:S05]  /*7410*/  @!P0 NANOSLEEP.SYNCS 0x989680 ;  /* 0x009896800000895d */ /* 0x002fea0003900000 */
[----:B------:R-:W1:Y:S02]  /*7420*/  @!P0 SYNCS.PHASECHK.TRANS64 P0, [R6+URZ], R5 ;  /* 0x00000005060085a7 */ /* 0x000e64000800007f */
[----:B-1----:R-:W-:Y:S05]  /*7430*/  @!P0 BRA `(.L_x_137) ;  /* 0xfffffffc00f08947 */ /* 0x002fea000383ffff */
[----:B------:R-:W-:Y:S05]  /*7440*/  BRA `(.L_x_174) ;  /* 0xfffffff000847947 */ /* 0x000fea000383ffff */
.L_x_138:
[----:B0-----:R0:W1:Y:S02]  /*7450*/  SYNCS.PHASECHK.TRANS64.TRYWAIT P0, [R9+URZ], R4 ;  /* 0x00000004090075a7 */ /* 0x001064000800017f */
[----:B-1----:R-:W-:Y:S05]  /*7460*/  @!P0 NANOSLEEP.SYNCS 0x989680 ;  /* 0x009896800000895d */ /* 0x002fea0003900000 */
[----:B------:R-:W1:Y:S02]  /*7470*/  @!P0 SYNCS.PHASECHK.TRANS64 P0, [R9+URZ], R4 ;  /* 0x00000004090085a7 */ /* 0x000e64000800007f */
[----:B-1----:R-:W-:Y:S05]  /*7480*/  @!P0 BRA `(.L_x_138) ;  /* 0xfffffffc00f08947 */ /* 0x002fea000383ffff */
[----:B------:R-:W-:Y:S05]  /*7490*/  BRA `(.L_x_175) ;  /* 0xfffffff000947947 */ /* 0x000fea000383ffff */
.L_x_139:
[----:B0-----:R0:W1:Y:S02]  /*74a0*/  SYNCS.PHASECHK.TRANS64.TRYWAIT P0, [R6+URZ], R5 ;  /* 0x00000005060075a7 */ /* 0x001064000800017f */
[----:B-1----:R-:W-:Y:S05]  /*74b0*/  @!P0 NANOSLEEP.SYNCS 0x989680 ;  /* 0x009896800000895d */ /* 0x002fea0003900000 */
[----:B------:R-:W1:Y:S02]  /*74c0*/  @!P0 SYNCS.PHASECHK.TRANS64 P0, [R6+URZ], R5 ;  /* 0x00000005060085a7 */ /* 0x000e64000800007f */
[----:B-1----:R-:W-:Y:S05]  /*74d0*/  @!P0 BRA `(.L_x_139) ;  /* 0xfffffffc00f08947 */ /* 0x002fea000383ffff */
[----:B------:R-:W-:Y:S05]  /*74e0*/  BRA `(.L_x_176) ;  /* 0xfffffff000a47947 */ /* 0x000fea000383ffff */
.L_x_140:
[----:B0-----:R0:W1:Y:S02]  /*74f0*/  SYNCS.PHASECHK.TRANS64.TRYWAIT P0, [R9+URZ], R4 ;  /* 0x00000004090075a7 */ /* 0x001064000800017f */
[----:B-1----:R-:W-:Y:S05]  /*7500*/  @!P0 NANOSLEEP.SYNCS 0x989680 ;  /* 0x009896800000895d */ /* 0x002fea0003900000 */
[----:B------:R-:W1:Y:S02]  /*7510*/  @!P0 SYNCS.PHASECHK.TRANS64 P0, [R9+URZ], R4 ;  /* 0x00000004090085a7 */ /* 0x000e64000800007f */
[----:B-1----:R-:W-:Y:S05]  /*7520*/  @!P0 BRA `(.L_x_140) ;  /* 0xfffffffc00f08947 */ /* 0x002fea000383ffff */
[----:B------:R-:W-:Y:S05]  /*7530*/  BRA `(.L_x_177) ;  /* 0xfffffff000b47947 */ /* 0x000fea000383ffff */
.L_x_141:
[----:B0-----:R0:W1:Y:S02]  /*7540*/  SYNCS.PHASECHK.TRANS64.TRYWAIT P0, [R6+URZ], R5 ;  /* 0x00000005060075a7 */ /* 0x001064000800017f */
[----:B-1----:R-:W-:Y:S05]  /*7550*/  @!P0 NANOSLEEP.SYNCS 0x989680 ;  /* 0x009896800000895d */ /* 0x002fea0003900000 */
[----:B------:R-:W1:Y:S02]  /*7560*/  @!P0 SYNCS.PHASECHK.TRANS64 P0, [R6+URZ], R5 ;  /* 0x00000005060085a7 */ /* 0x000e64000800007f */
[----:B-1----:R-:W-:Y:S05]  /*7570*/  @!P0 BRA `(.L_x_141) ;  /* 0xfffffffc00f08947 */ /* 0x002fea000383ffff */
[----:B------:R-:W-:Y:S05]  /*7580*/  BRA `(.L_x_178) ;  /* 0xfffffff000c47947 */ /* 0x000fea000383ffff */
.L_x_142:
[----:B0-----:R0:W1:Y:S02]  /*7590*/  SYNCS.PHASECHK.TRANS64.TRYWAIT P0, [R9+URZ], R4 ;  /* 0x00000004090075a7 */ /* 0x001064000800017f */
[----:B-1----:R-:W-:Y:S05]  /*75a0*/  @!P0 NANOSLEEP.SYNCS 0x989680 ;  /* 0x009896800000895d */ /* 0x002fea0003900000 */
[----:B------:R-:W1:Y:S02]  /*75b0*/  @!P0 SYNCS.PHASECHK.TRANS64 P0, [R9+URZ], R4 ;  /* 0x00000004090085a7 */ /* 0x000e64000800007f */
[----:B-1----:R-:W-:Y:S05]  /*75c0*/  @!P0 BRA `(.L_x_142) ;  /* 0xfffffffc00f08947 */ /* 0x002fea000383ffff */
[----:B------:R-:W-:Y:S05]  /*75d0*/  BRA `(.L_x_179) ;  /* 0xfffffff000d47947 */ /* 0x000fea000383ffff */
.L_x_143:
[----:B0-----:R0:W1:Y:S02]  /*75e0*/  SYNCS.PHASECHK.TRANS64.TRYWAIT P0, [R6+URZ], R5 ;  /* 0x00000005060075a7 */ /* 0x001064000800017f */
[----:B-1----:R-:W-:Y:S05]  /*75f0*/  @!P0 NANOSLEEP.SYNCS 0x989680 ;  /* 0x009896800000895d */ /* 0x002fea0003900000 */
[----:B------:R-:W1:Y:S02]  /*7600*/  @!P0 SYNCS.PHASECHK.TRANS64 P0, [R6+URZ], R5 ;  /* 0x00000005060085a7 */ /* 0x000e64000800007f */
[----:B-1----:R-:W-:Y:S05]  /*7610*/  @!P0 BRA `(.L_x_143) ;  /* 0xfffffffc00f08947 */ /* 0x002fea000383ffff */
[----:B------:R-:W-:Y:S05]  /*7620*/  BRA `(.L_x_180) ;  /* 0xfffffff000e47947 */ /* 0x000fea000383ffff */
.L_x_144:
[----:B0-----:R0:W1:Y:S02]  /*7630*/  SYNCS.PHASECHK.TRANS64.TRYWAIT P0, [R9+URZ], R4 ;  /* 0x00000004090075a7 */ /* 0x001064000800017f */
[----:B-1----:R-:W-:Y:S05]  /*7640*/  @!P0 NANOSLEEP.SYNCS 0x989680 ;  /* 0x009896800000895d */ /* 0x002fea0003900000 */
[----:B------:R-:W1:Y:S02]  /*7650*/  @!P0 SYNCS.PHASECHK.TRANS64 P0, [R9+URZ], R4 ;  /* 0x00000004090085a7 */ /* 0x000e64000800007f */
[----:B-1----:R-:W-:Y:S05]  /*7660*/  @!P0 BRA `(.L_x_144) ;  /* 0xfffffffc00f08947 */ /* 0x002fea000383ffff */
[----:B------:R-:W-:Y:S05]  /*7670*/  BRA `(.L_x_181) ;  /* 0xfffffff000f47947 */ /* 0x000fea000383ffff */
.L_x_145:
[----:B0-----:R0:W1:Y:S02]  /*7680*/  SYNCS.PHASECHK.TRANS64.TRYWAIT P0, [R6+URZ], R5 ;  /* 0x00000005060075a7 */ /* 0x001064000800017f */
[----:B-1----:R-:W-:Y:S05]  /*7690*/  @!P0 NANOSLEEP.SYNCS 0x989680 ;  /* 0x009896800000895d */ /* 0x002fea0003900000 */
[----:B------:R-:W1:Y:S02]  /*76a0*/  @!P0 SYNCS.PHASECHK.TRANS64 P0, [R6+URZ], R5 ;  /* 0x00000005060085a7 */ /* 0x000e64000800007f */
[----:B-1----:R-:W-:Y:S05]  /*76b0*/  @!P0 BRA `(.L_x_145) ;  /* 0xfffffffc00f08947 */ /* 0x002fea000383ffff */
[----:B------:R-:W-:Y:S05]  /*76c0*/  BRA `(.L_x_182) ;  /* 0xfffffff400047947 */ /* 0x000fea000383ffff */
.L_x_146:
[----:B0-----:R0:W1:Y:S02]  /*76d0*/  SYNCS.PHASECHK.TRANS64.TRYWAIT P0, [R9+URZ], R4 ;  /* 0x00000004090075a7 */ /* 0x001064000800017f */
[----:B-1----:R-:W-:Y:S05]  /*76e0*/  @!P0 NANOSLEEP.SYNCS 0x989680 ;  /* 0x009896800000895d */ /* 0x002fea0003900000 */
[----:B------:R-:W1:Y:S02]  /*76f0*/  @!P0 SYNCS.PHASECHK.TRANS64 P0, [R9+URZ], R4 ;  /* 0x00000004090085a7 */ /* 0x000e64000800007f */
[----:B-1----:R-:W-:Y:S05]  /*7700*/  @!P0 BRA `(.L_x_146) ;  /* 0xfffffffc00f08947 */ /* 0x002fea000383ffff */
[----:B------:R-:W-:Y:S05]  /*7710*/  BRA `(.L_x_183) ;  /* 0xfffffff400147947 */ /* 0x000fea000383ffff */
.L_x_147:
[----:B-1----:R1:W2:Y:S02]  /*7720*/  SYNCS.PHASECHK.TRANS64.TRYWAIT P0, [R6+URZ], R5 ;  /* 0x00000005060075a7 */ /* 0x0022a4000800017f */
[----:B--2---:R-:W-:Y:S05]  /*7730*/  @!P0 NANOSLEEP.SYNCS 0x989680 ;  /* 0x009896800000895d */ /* 0x004fea0003900000 */
[----:B------:R-:W2:Y:S02]  /*7740*/  @!P0 SYNCS.PHASECHK.TRANS64 P0, [R6+URZ], R5 ;  /* 0x00000005060085a7 */ /* 0x000ea4000800007f */
[----:B--2---:R-:W-:Y:S05]  /*7750*/  @!P0 BRA `(.L_x_147) ;  /* 0xfffffffc00f08947 */ /* 0x004fea000383ffff */
[----:B------:R-:W-:Y:S05]  /*7760*/  BRA `(.L_x_184) ;  /* 0xfffffff4001c7947 */ /* 0x000fea000383ffff */
.L_x_185:
[----:B------:R-:W-:-:S00]  /*7770*/  BRA `(.L_x_185) ;  /* 0xfffffffc00fc7947 */ /* 0x000fc0000383ffff */
[----:B------:R-:W-:-:S00]  /*7780*/  NOP ;  /* 0x0000000000007918 */ /* 0x000fc00000000000 */
[----:B------:R-:W-:-:S00]  /*7790*/  NOP ;  /* 0x0000000000007918 */ /* 0x000fc00000000000 */
[----:B------:R-:W-:-:S00]  /*77a0*/  NOP ;  /* 0x0000000000007918 */ /* 0x000fc00000000000 */
[----:B------:R-:W-:-:S00]  /*77b0*/  NOP ;  /* 0x0000000000007918 */ /* 0x000fc00000000000 */
[----:B------:R-:W-:-:S00]  /*77c0*/  NOP ;  /* 0x0000000000007918 */ /* 0x000fc00000000000 */
[----:B------:R-:W-:-:S00]  /*77d0*/  NOP ;  /* 0x0000000000007918 */ /* 0x000fc00000000000 */
[----:B------:R-:W-:-:S00]  /*77e0*/  NOP ;  /* 0x0000000000007918 */ /* 0x000fc00000000000 */
[----:B------:R-:W-:-:S00]  /*77f0*/  NOP ;  /* 0x0000000000007918 */ /* 0x000fc00000000000 */
.L_x_186:


//--------------------- .nv.global.init           --------------------------
	.section	.nv.global.init,"aw",@progbits
.nv.global.init:
	.type		$str$22,@object
	.size		$str$22,($str$23 - $str$22)
$str$22:
        /*0000*/ 	.byte	0x6b, 0x5f, 0x74, 0x69, 0x6c, 0x65, 0x5f, 0x63, 0x6f, 0x75, 0x6e, 0x74, 0x20, 0x3e, 0x3d, 0x20
        /*0010*/ 	.byte	0x31, 0x00
	.type		$str$23,@object
	.size		$str$23,(__unnamed_1 - $str$23)
$str$23:
        /*0012*/ 	.byte	0x2f, 0x74, 0x6d, 0x70, 0x2f, 0x63, 0x75, 0x74, 0x6c, 0x61, 0x73, 0x73, 0x5f, 0x73, 0x77, 0x65
        /*0022*/ 	.byte	0x65, 0x70, 0x5f, 0x73, 0x72, 0x63, 0x2f, 0x69, 0x6e, 0x63, 0x6c, 0x75, 0x64, 0x65, 0x2f, 0x63
        /*0032*/ 	.byte	0x75, 0x74, 0x6c, 0x61, 0x73, 0x73, 0x2f, 0x67, 0x65, 0x6d, 0x6d, 0x2f, 0x63, 0x6f, 0x6c, 0x6c
        /*0042*/ 	.byte	0x65, 0x63, 0x74, 0x69, 0x76, 0x65, 0x2f, 0x73, 0x6d, 0x39, 0x30, 0x5f, 0x6d, 0x6d, 0x61, 0x5f
        /*0052*/ 	.byte	0x74, 0x6d, 0x61, 0x5f, 0x67, 0x6d, 0x6d, 0x61, 0x5f, 0x73, 0x73, 0x5f, 0x77, 0x61, 0x72, 0x70
        /*0062*/ 	.byte	0x73, 0x70, 0x65, 0x63, 0x69, 0x61, 0x6c, 0x69, 0x7a, 0x65, 0x64, 0x2e, 0x68, 0x70, 0x70, 0x00
	.type		__unnamed_1,@object
	.size		__unnamed_1,(.L_0 - __unnamed_1)
__unnamed_1:
        /*0072*/ 	.byte	0x76, 0x6f, 0x69, 0x64, 0x20, 0x63, 0x75, 0x74, 0x6c, 0x61, 0x73, 0x73, 0x3a, 0x3a, 0x67, 0x65
        /* <DEDUP_REMOVED lines=180> */
        /*0bc2*/ 	.byte	0x64, 0x65, 0x6e, 0x74, 0x69, 0x74, 0x79, 0x5d, 0x00
.L_0:


//--------------------- .nv.shared._ZN7cutlass13device_kernelINS_4gemm6kernel13GemmUniversalIN4cute5tupleIJiiiiEEENS1_10collective13CollectiveMmaINS1_34MainloopSm90TmaGmmaWarpSpecializedILi28ENS5_IJNS4_1CILi2EEESB_NSA_ILi1EEEEEENS1_32KernelTmaWarpSpecializedPingpongEEENS5_IJNSA_ILi64EEESG_NSA_ILi32EEEEEENS_6half_tENS5_IJlSC_lEEESJ_SK_NS4_8TiledMMAINS4_8MMA_AtomIJNS4_4SM904GMMA25MMA_64x64x16_F32F16F16_SSILNSO_5MajorE0ELSQ_0ELNSO_7ScaleInE1ELSR_1EEEEEENS4_6LayoutINS5_IJSC_SC_SC_EEENS5_IJNSA_ILi0EEESW_SW_EEEEENS5_IJNS4_10UnderscoreESZ_SZ_EEEEENS4_23SM90_TMA_LOAD_MULTICASTENS4_14ComposedLayoutINS4_7SwizzleILi2ELi4ELi3EEENS4_18smem_ptr_flag_bitsILi16EEENSU_INS5_IJNSA_ILi8EEESH_EEENS5_IJSH_SC_EEEEEEEvNS4_8identityES12_S1C_vS1D_EENS_8epilogue10collective6detail29Sm90TmaWarpSpecializedAdapterINS1G_15DefaultEpilogueISJ_SK_SK_NS1F_6thread17LinearCombinationISJ_Li1EffLNS1K_9ScaleType4KindE0ELNS_15FloatRoundStyleE2ESJ_EENS1_15EpilogueDefaultEEEEEvvEEEEvNT_6ParamsE --------------------------
	.section	.nv.shared._ZN7cutlass13device_kernelINS_4gemm6kernel13GemmUniversalIN4cute5tupleIJiiiiEEENS1_10collective13CollectiveMmaINS1_34MainloopSm90TmaGmmaWarpSpecializedILi28ENS5_IJNS4_1CILi2EEESB_NSA_ILi1EEEEEENS1_32KernelTmaWarpSpecializedPingpongEEENS5_IJNSA_ILi64EEESG_NSA_ILi32EEEEEENS_6half_tENS5_IJlSC_lEEESJ_SK_NS4_8TiledMMAINS4_8MMA_AtomIJNS4_4SM904GMMA25MMA_64x64x16_F32F16F16_SSILNSO_5MajorE0ELSQ_0ELNSO_7ScaleInE1ELSR_1EEEEEENS4_6LayoutINS5_IJSC_SC_SC_EEENS5_IJNSA_ILi0EEESW_SW_EEEEENS5_IJNS4_10UnderscoreESZ_SZ_EEEEENS4_23SM90_TMA_LOAD_MULTICASTENS4_14ComposedLayoutINS4_7SwizzleILi2ELi4ELi3EEENS4_18smem_ptr_flag_bitsILi16EEENSU_INS5_IJNSA_ILi8EEESH_EEENS5_IJSH_SC_EEEEEEEvNS4_8identityES12_S1C_vS1D_EENS_8epilogue10collective6detail29Sm90TmaWarpSpecializedAdapterINS1G_15DefaultEpilogueISJ_SK_SK_NS1F_6thread17LinearCombinationISJ_Li1EffLNS1K_9ScaleType4KindE0ELNS_15FloatRoundStyleE2ESJ_EENS1_15EpilogueDefaultEEEEEvvEEEEvNT_6ParamsE,"aw",@nobits
	.sectionflags	@""
	.align	16
	.zero		1024


//--------------------- .nv.shared.reserved.0     --------------------------
	.section	.nv.shared.reserved.0,"aw",@nobits
	.weak		__nv_reservedSMEM_offset_0_alias
	.size		__nv_reservedSMEM_offset_0_alias, 0, 0
	.other		__nv_reservedSMEM_offset_0_alias,@"STO_CUDA_RESERVED_SHARED STV_DEFAULT"
__nv_reservedSMEM_offset_0_alias:
	.zero		0


//--------------------- .nv.global                --------------------------
	.section	.nv.global,"aw",@nobits
.nv.global:
	.type		_ZN39_INTERNAL_56a52024_4_k_cu_3b321f20_34174cute1_E,@object
	.size		_ZN39_INTERNAL_56a52024_4_k_cu_3b321f20_34174cute1_E,(_ZN39_INTERNAL_56a52024_4_k_cu_3b321f20_34174cuda3std3__45__cpo6cbeginE - _ZN39_INTERNAL_56a52024_4_k_cu_3b321f20_34174cute1_E)
_ZN39_INTERNAL_56a52024_4_k_cu_3b321f20_34174cute1_E:
	.zero		1
	.type		_ZN39_INTERNAL_56a52024_4_k_cu_3b321f20_34174cuda3std3__45__cpo6cbeginE,@object
	.size		_ZN39_INTERNAL_56a52024_4_k_cu_3b321f20_34174cuda3std3__45__cpo6cbeginE,(_ZN39_INTERNAL_56a52024_4_k_cu_3b321f20_34174cuda3std3__48in_placeE - _ZN39_INTERNAL_56a52024_4_k_cu_3b321f20_34174cuda3std3__45__cpo6cbeginE)
_ZN39_INTERNAL_56a52024_4_k_cu_3b321f20_34174cuda3std3__45__cpo6cbeginE:
	.zero		1
	.type		_ZN39_INTERNAL_56a52024_4_k_cu_3b321f20_34174cuda3std3__48in_placeE,@object
	.size		_ZN39_INTERNAL_56a52024_4_k_cu_3b321f20_34174cuda3std3__48in_placeE,(_ZN39_INTERNAL_56a52024_4_k_cu_3b321f20_34174cuda3std6ranges3__45__cpo9iter_moveE - _ZN39_INTERNAL_56a52024_4_k_cu_3b321f20_34174cuda3std3__48in_placeE)
_ZN39_INTERNAL_56a52024_4_k_cu_3b321f20_34174cuda3std3__48in_placeE:
	.zero		1
	.type		_ZN39_INTERNAL_56a52024_4_k_cu_3b321f20_34174cuda3std6ranges3__45__cpo9iter_moveE,@object
	.size		_ZN39_INTERNAL_56a52024_4_k_cu_3b321f20_34174cuda3std6ranges3__45__cpo9iter_moveE,(_ZN39_INTERNAL_56a52024_4_k_cu_3b321f20_34174cuda3std3__45__cpo5beginE - _ZN39_INTERNAL_56a52024_4_k_cu_3b321f20_34174cuda3std6ranges3__45__cpo9iter_moveE)
_ZN39_INTERNAL_56a52024_4_k_cu_3b321f20_34174cuda3std6ranges3__45__cpo9iter_moveE:
	.zero		1
	.type		_ZN39_INTERNAL_56a52024_4_k_cu_3b321f20_34174cuda3std3__45__cpo5beginE,@object
	.size		_ZN39_INTERNAL_56a52024_4_k_cu_3b321f20_34174cuda3std3__45__cpo5beginE,(_ZN39_INTERNAL_56a52024_4_k_cu_3b321f20_34174cuda3std3__441_GLOBAL__N__56a52024_4_k_cu_3b321f20_34176ignoreE - _ZN39_INTERNAL_56a52024_4_k_cu_3b321f20_34174cuda3std3__45__cpo5beginE)
_ZN39_INTERNAL_56a52024_4_k_cu_3b321f20_34174cuda3std3__45__cpo5beginE:
	.zero		1
	.type		_ZN39_INTERNAL_56a52024_4_k_cu_3b321f20_34174cuda3std3__441_GLOBAL__N__56a52024_4_k_cu_3b321f20_34176ignoreE,@object
	.size		_ZN39_INTERNAL_56a52024_4_k_cu_3b321f20_34174cuda3std3__441_GLOBAL__N__56a52024_4_k_cu_3b321f20_34176ignoreE,(_ZN39_INTERNAL_56a52024_4_k_cu_3b321f20_34174cute7productE - _ZN39_INTERNAL_56a52024_4_k_cu_3b321f20_34174cuda3std3__441_GLOBAL__N__56a52024_4_k_cu_3b321f20_34176ignoreE)
_ZN39_INTERNAL_56a52024_4_k_cu_3b321f20_34174cuda3std3__441_GLOBAL__N__56a52024_4_k_cu_3b321f20_34176ignoreE:
	.zero		1
	.type		_ZN39_INTERNAL_56a52024_4_k_cu_3b321f20_34174cute7productE,@object
	.size		_ZN39_INTERNAL_56a52024_4_k_cu_3b321f20_34174cute7productE,(_ZN39_INTERNAL_56a52024_4_k_cu_3b321f20_34174cuda3std3__45__cpo3endE - _ZN39_INTERNAL_56a52024_4_k_cu_3b321f20_34174cute7productE)
_ZN39_INTERNAL_56a52024_4_k_cu_3b321f20_34174cute7productE:
	.zero		1
	.type		_ZN39_INTERNAL_56a52024_4_k_cu_3b321f20_34174cuda3std3__45__cpo3endE,@object
	.size		_ZN39_INTERNAL_56a52024_4_k_cu_3b321f20_34174cuda3std3__45__cpo3endE,(_ZN39_INTERNAL_56a52024_4_k_cu_3b321f20_34174cuda3std3__419piecewise_constructE - _ZN39_INTERNAL_56a52024_4_k_cu_3b321f20_34174cuda3std3__45__cpo3endE)
_ZN39_INTERNAL_56a52024_4_k_cu_3b321f20_34174cuda3std3__45__cpo3endE:
	.zero		1
	.type		_ZN39_INTERNAL_56a52024_4_k_cu_3b321f20_34174cuda3std3__419piecewise_constructE,@object
	.size		_ZN39_INTERNAL_56a52024_4_k_cu_3b321f20_34174cuda3std3__419piecewise_constructE,(_ZN39_INTERNAL_56a52024_4_k_cu_3b321f20_34174cuda3std3__45__cpo4cendE - _ZN39_INTERNAL_56a52024_4_k_cu_3b321f20_34174cuda3std3__419piecewise_constructE)
_ZN39_INTERNAL_56a52024_4_k_cu_3b321f20_34174cuda3std3__419piecewise_constructE:
	.zero		1
	.type		_ZN39_INTERNAL_56a52024_4_k_cu_3b321f20_34174cuda3std3__45__cpo4cendE,@object
	.size		_ZN39_INTERNAL_56a52024_4_k_cu_3b321f20_34174cuda3std3__45__cpo4cendE,(_ZN39_INTERNAL_56a52024_4_k_cu_3b321f20_34174cuda3std6ranges3__45__cpo4swapE - _ZN39_INTERNAL_56a52024_4_k_cu_3b321f20_34174cuda3std3__45__cpo4cendE)
_ZN39_INTERNAL_56a52024_4_k_cu_3b321f20_34174cuda3std3__45__cpo4cendE:
	.zero		1
	.type		_ZN39_INTERNAL_56a52024_4_k_cu_3b321f20_34174cuda3std6ranges3__45__cpo4swapE,@object
	.size		_ZN39_INTERNAL_56a52024_4_k_cu_3b321f20_34174cuda3std6ranges3__45__cpo4swapE,(.L_8 - _ZN39_INTERNAL_56a52024_4_k_cu_3b321f20_34174cuda3std6ranges3__45__cpo4swapE)
_ZN39_INTERNAL_56a52024_4_k_cu_3b321f20_34174cuda3std6ranges3__45__cpo4swapE:
	.zero		1
.L_8:


//--------------------- .nv.constant0._ZN7cutlass13device_kernelINS_4gemm6kernel13GemmUniversalIN4cute5tupleIJiiiiEEENS1_10collective13CollectiveMmaINS1_34MainloopSm90TmaGmmaWarpSpecializedILi28ENS5_IJNS4_1CILi2EEESB_NSA_ILi1EEEEEENS1_32KernelTmaWarpSpecializedPingpongEEENS5_IJNSA_ILi64EEESG_NSA_ILi32EEEEEENS_6half_tENS5_IJlSC_lEEESJ_SK_NS4_8TiledMMAINS4_8MMA_AtomIJNS4_4SM904GMMA25MMA_64x64x16_F32F16F16_SSILNSO_5MajorE0ELSQ_0ELNSO_7ScaleInE1ELSR_1EEEEEENS4_6LayoutINS5_IJSC_SC_SC_EEENS5_IJNSA_ILi0EEESW_SW_EEEEENS5_IJNS4_10UnderscoreESZ_SZ_EEEEENS4_23SM90_TMA_LOAD_MULTICASTENS4_14ComposedLayoutINS4_7SwizzleILi2ELi4ELi3EEENS4_18smem_ptr_flag_bitsILi16EEENSU_INS5_IJNSA_ILi8EEESH_EEENS5_IJSH_SC_EEEEEEEvNS4_8identityES12_S1C_vS1D_EENS_8epilogue10collective6detail29Sm90TmaWarpSpecializedAdapterINS1G_15DefaultEpilogueISJ_SK_SK_NS1F_6thread17LinearCombinationISJ_Li1EffLNS1K_9ScaleType4KindE0ELNS_15FloatRoundStyleE2ESJ_EENS1_15EpilogueDefaultEEEEEvvEEEEvNT_6ParamsE --------------------------
	.section	.nv.constant0._ZN7cutlass13device_kernelINS_4gemm6kernel13GemmUniversalIN4cute5tupleIJiiiiEEENS1_10collective13CollectiveMmaINS1_34MainloopSm90TmaGmmaWarpSpecializedILi28ENS5_IJNS4_1CILi2EEESB_NSA_ILi1EEEEEENS1_32KernelTmaWarpSpecializedPingpongEEENS5_IJNSA_ILi64EEESG_NSA_ILi32EEEEEENS_6half_tENS5_IJlSC_lEEESJ_SK_NS4_8TiledMMAINS4_8MMA_AtomIJNS4_4SM904GMMA25MMA_64x64x16_F32F16F16_SSILNSO_5MajorE0ELSQ_0ELNSO_7ScaleInE1ELSR_1EEEEEENS4_6LayoutINS5_IJSC_SC_SC_EEENS5_IJNSA_ILi0EEESW_SW_EEEEENS5_IJNS4_10UnderscoreESZ_SZ_EEEEENS4_23SM90_TMA_LOAD_MULTICASTENS4_14ComposedLayoutINS4_7SwizzleILi2ELi4ELi3EEENS4_18smem_ptr_flag_bitsILi16EEENSU_INS5_IJNSA_ILi8EEESH_EEENS5_IJSH_SC_EEEEEEEvNS4_8identityES12_S1C_vS1D_EENS_8epilogue10collective6detail29Sm90TmaWarpSpecializedAdapterINS1G_15DefaultEpilogueISJ_SK_SK_NS1F_6thread17LinearCombinationISJ_Li1EffLNS1K_9ScaleType4KindE0ELNS_15FloatRoundStyleE2ESJ_EENS1_15EpilogueDefaultEEEEEvvEEEEvNT_6ParamsE,"a",@progbits
	.sectionflags	@""
	.align	4
.nv.constant0._ZN7cutlass13device_kernelINS_4gemm6kernel13GemmUniversalIN4cute5tupleIJiiiiEEENS1_10collective13CollectiveMmaINS1_34MainloopSm90TmaGmmaWarpSpecializedILi28ENS5_IJNS4_1CILi2EEESB_NSA_ILi1EEEEEENS1_32KernelTmaWarpSpecializedPingpongEEENS5_IJNSA_ILi64EEESG_NSA_ILi32EEEEEENS_6half_tENS5_IJlSC_lEEESJ_SK_NS4_8TiledMMAINS4_8MMA_AtomIJNS4_4SM904GMMA25MMA_64x64x16_F32F16F16_SSILNSO_5MajorE0ELSQ_0ELNSO_7ScaleInE1ELSR_1EEEEEENS4_6LayoutINS5_IJSC_SC_SC_EEENS5_IJNSA_ILi0EEESW_SW_EEEEENS5_IJNS4_10UnderscoreESZ_SZ_EEEEENS4_23SM90_TMA_LOAD_MULTICASTENS4_14ComposedLayoutINS4_7SwizzleILi2ELi4ELi3EEENS4_18smem_ptr_flag_bitsILi16EEENSU_INS5_IJNSA_ILi8EEESH_EEENS5_IJSH_SC_EEEEEEEvNS4_8identityES12_S1C_vS1D_EENS_8epilogue10collective6detail29Sm90TmaWarpSpecializedAdapterINS1G_15DefaultEpilogueISJ_SK_SK_NS1F_6thread17LinearCombinationISJ_Li1EffLNS1K_9ScaleType4KindE0ELNS_15FloatRoundStyleE2ESJ_EENS1_15EpilogueDefaultEEEEEvvEEEEvNT_6ParamsE:
	.zero		1664


//--------------------- SYMBOLS --------------------------

	.type		.nv.reservedSmem.offset0,@object
	.size		.nv.reservedSmem.offset0,0x4
	.type		__assertfail,@function
